def gluon_wgmma(
    a_ptr,
    b_ptr,
    c_ptr,
    M,
    N,
    K,
    stride_am,
    stride_bk,
    stride_cm,
    BLOCK_M: gl.constexpr,
    BLOCK_N: gl.constexpr,
    BLOCK_K: gl.constexpr,
    DTYPE: gl.constexpr,
    A_LAYOUT: gl.constexpr,
    B_LAYOUT: gl.constexpr,
    C_LAYOUT: gl.constexpr,
    B_SHAPE: gl.constexpr,
    TRANS_B: gl.constexpr,
    NUM_BUFFERS: gl.constexpr,
    NUM_WARPS: gl.constexpr,
):
    a_desc = tma.make_tensor_descriptor(
        a_ptr, [M, K], [stride_am, 1], [BLOCK_M, BLOCK_K], A_LAYOUT
    )
    b_desc = tma.make_tensor_descriptor(
        b_ptr,
        [N, K] if TRANS_B else [K, N],
        [stride_bk, 1],
        B_SHAPE,
        B_LAYOUT,
    )
    c_desc = tma.make_tensor_descriptor(
        c_ptr, [M, N], [stride_cm, 1], [BLOCK_M, BLOCK_N], C_LAYOUT
    )

    a_bufs = gl.allocate_shared_memory(
        DTYPE, [NUM_BUFFERS, BLOCK_M, BLOCK_K], A_LAYOUT
    )
    b_bufs = gl.allocate_shared_memory(DTYPE, [NUM_BUFFERS] + B_SHAPE, B_LAYOUT)

    pid_m = gl.program_id(0)
    pid_n = gl.program_id(1)
    off_m = pid_m * BLOCK_M
    off_n = pid_n * BLOCK_N

    mma_layout: gl.constexpr = pick_wgmma_layout(DTYPE, BLOCK_M, BLOCK_N, NUM_WARPS)
    acc = warpgroup_mma_init(
        gl.zeros((BLOCK_M, BLOCK_N), dtype=gl.float32, layout=mma_layout)
    )

    bars = gl.allocate_shared_memory(
        gl.int64, [NUM_BUFFERS, 1], mbarrier.MBarrierLayout()
    )
    for i in gl.static_range(NUM_BUFFERS):
        mbarrier.init(bars.index(i), count=1)
    idx = 0
    phase = 0

    for k in range(0, K, BLOCK_K):
        a = a_bufs.index(idx)
        b = b_bufs.index(idx)
        bar = bars.index(idx)
        mbarrier.expect(bar, a_desc.block_type.nbytes + b_desc.block_type.nbytes)
        tma.async_copy_global_to_shared(a_desc, [off_m, k], bar, a)
        tma.async_copy_global_to_shared(
            b_desc, [off_n, k] if TRANS_B else [k, off_n], bar, b
        )
        mbarrier.wait(bar, phase=phase)

        if TRANS_B:
            b = b.permute((1, 0))
        acc = warpgroup_mma_wait(num_outstanding=0, deps=(acc,))
        acc = warpgroup_mma(a, b, acc, is_async=True)

        idx += 1
        if idx == NUM_BUFFERS:
            idx = 0
            phase ^= 1

    acc = warpgroup_mma_wait(num_outstanding=0, deps=(acc,))
    for i in gl.static_range(NUM_BUFFERS):
        mbarrier.invalidate(bars.index(i))

    c_smem = gl.allocate_shared_memory(DTYPE, [BLOCK_M, BLOCK_N], C_LAYOUT)
    c_smem.store(acc.to(DTYPE))
    fence_async_shared()
    tma.async_copy_shared_to_global(c_desc, [off_m, off_n], c_smem)
    tma.store_wait(pendings=0)

# config = {"BLOCK_K": 128, "BLOCK_M": 64, "BLOCK_N": 256, "arch": "sm_90", "dtype": "fp16", "num_buffers": 3, "num_warps": 4, "trans_b": 1}
# arch = sm_90


// ===== COMPILED SASS (sm_90a) =====

	.target	sm_90a

	.elftype	@"ET_EXEC"


//--------------------- .note.nv.tkinfo           --------------------------
	.section	.note.nv.tkinfo,"",@"SHT_NOTE"
	.sectionflags	@"SHF_NOTE_NV_TKINFO"
	.tkinfo
        /*0018*/ 	.word	0x00000002
        /*0030*/ 	.string	""
        /*0030*/ 	.string	"ptxas"
        /*0030*/ 	.string	"Cuda compilation tools, release 13.0, V13.0.88"
        /*0030*/ 	.string	"Build cuda_13.0.r13.0/compiler.36424714_0"
        /*0030*/ 	.string	"-v  -suppress-debug-info  -lineinfo  -arch sm_90a "



//--------------------- .note.nv.cuinfo           --------------------------
	.section	.note.nv.cuinfo,"",@"SHT_NOTE"
	.sectionflags	@"SHF_NOTE_NV_CUINFO"
        /*0018*/ 	.short	0x0002
        /*001a*/ 	.short	0x005a
        /*001c*/ 	.short	0x0082
	.zero		2


//--------------------- .nv.info                  --------------------------
	.section	.nv.info,"",@"SHT_CUDA_INFO"
	.align	4


	//----- nvinfo : EIATTR_REGCOUNT
	.align		4
        /*0000*/ 	.byte	0x04, 0x2f
        /*0002*/ 	.short	(.L_1 - .L_0)
	.align		4
.L_0:
        /*0004*/ 	.word	index@(gluon_wgmma)
        /*0008*/ 	.word	0x0000009a


	//----- nvinfo : EIATTR_FRAME_SIZE
	.align		4
.L_1:
        /*000c*/ 	.byte	0x04, 0x11
        /*000e*/ 	.short	(.L_3 - .L_2)
	.align		4
.L_2:
        /*0010*/ 	.word	index@(gluon_wgmma)
        /*0014*/ 	.word	0x00000000


	//----- nvinfo : EIATTR_MIN_STACK_SIZE
	.align		4
.L_3:
        /*0018*/ 	.byte	0x04, 0x12
        /*001a*/ 	.short	(.L_5 - .L_4)
	.align		4
.L_4:
        /*001c*/ 	.word	index@(gluon_wgmma)
        /*0020*/ 	.word	0x00000000
.L_5:


//--------------------- .nv.compat                --------------------------
	.section	.nv.compat,"",@"SHT_CUDA_COMPAT_INFO"
	.align	4
        /*0000*/ 	.byte	0x02, 0x09, 0x01, 0x00, 0x02, 0x02, 0x04, 0x00, 0x02, 0x05, 0x05, 0x00, 0x03, 0x07, 0x01, 0x01
        /*0010*/ 	.byte	0x02, 0x03, 0x03, 0x00, 0x02, 0x06, 0x01, 0x00, 0x04, 0x0b, 0x08, 0x00, 0x00, 0x00, 0x00, 0x00
        /*0020*/ 	.byte	0x00, 0x00, 0x00, 0x00


//--------------------- .nv.info.gluon_wgmma      --------------------------
	.section	.nv.info.gluon_wgmma,"",@"SHT_CUDA_INFO"
	.sectionflags	@""
	.align	4


	//----- nvinfo : EIATTR_CUDA_API_VERSION
	.align		4
        /*0000*/ 	.byte	0x04, 0x37
        /*0002*/ 	.short	(.L_7 - .L_6)
.L_6:
        /*0004*/ 	.word	0x00000082


	//----- nvinfo : EIATTR_KPARAM_INFO
	.align		4
.L_7:
        /*0008*/ 	.byte	0x04, 0x17
        /*000a*/ 	.short	(.L_9 - .L_8)
.L_8:
        /*000c*/ 	.word	0x00000000
        /*0010*/ 	.short	0x000a
        /*0012*/ 	.short	0x0048
        /*0014*/ 	.byte	0x00, 0xf4, 0x21, 0x00


	//----- nvinfo : EIATTR_KPARAM_INFO
	.align		4
.L_9:
        /*0018*/ 	.byte	0x04, 0x17
        /*001a*/ 	.short	(.L_11 - .L_10)
.L_10:
        /*001c*/ 	.word	0x00000000
        /*0020*/ 	.short	0x0009
        /*0022*/ 	.short	0x0040
        /*0024*/ 	.byte	0x00, 0xf4, 0x21, 0x00


	//----- nvinfo : EIATTR_KPARAM_INFO
	.align		4
.L_11:
        /*0028*/ 	.byte	0x04, 0x17
        /*002a*/ 	.short	(.L_13 - .L_12)
.L_12:
        /*002c*/ 	.word	0x00000000
        /*0030*/ 	.short	0x0008
        /*0032*/ 	.short	0x0038
        /*0034*/ 	.byte	0x00, 0xf0, 0x21, 0x00


	//----- nvinfo : EIATTR_KPARAM_INFO
	.align		4
.L_13:
        /*0038*/ 	.byte	0x04, 0x17
        /*003a*/ 	.short	(.L_15 - .L_14)
.L_14:
        /*003c*/ 	.word	0x00000000
        /*0040*/ 	.short	0x0007
        /*0042*/ 	.short	0x0030
        /*0044*/ 	.byte	0x00, 0xf0, 0x21, 0x00


	//----- nvinfo : EIATTR_KPARAM_INFO
	.align		4
.L_15:
        /*0048*/ 	.byte	0x04, 0x17
        /*004a*/ 	.short	(.L_17 - .L_16)
.L_16:
        /*004c*/ 	.word	0x00000000
        /*0050*/ 	.short	0x0006
        /*0052*/ 	.short	0x0028
        /*0054*/ 	.byte	0x00, 0xf0, 0x21, 0x00


	//----- nvinfo : EIATTR_KPARAM_INFO
	.align		4
.L_17:
        /*0058*/ 	.byte	0x04, 0x17
        /*005a*/ 	.short	(.L_19 - .L_18)
.L_18:
        /*005c*/ 	.word	0x00000000
        /*0060*/ 	.short	0x0005
        /*0062*/ 	.short	0x0020
        /*0064*/ 	.byte	0x00, 0xf0, 0x11, 0x00


	//----- nvinfo : EIATTR_KPARAM_INFO
	.align		4
.L_19:
        /*0068*/ 	.byte	0x04, 0x17
        /*006a*/ 	.short	(.L_21 - .L_20)
.L_20:
        /*006c*/ 	.word	0x00000000
        /*0070*/ 	.short	0x0004
        /*0072*/ 	.short	0x001c
        /*0074*/ 	.byte	0x00, 0xf0, 0x11, 0x00


	//----- nvinfo : EIATTR_KPARAM_INFO
	.align		4
.L_21:
        /*0078*/ 	.byte	0x04, 0x17
        /*007a*/ 	.short	(.L_23 - .L_22)
.L_22:
        /*007c*/ 	.word	0x00000000
        /*0080*/ 	.short	0x0003
        /*0082*/ 	.short	0x0018
        /*0084*/ 	.byte	0x00, 0xf0, 0x11, 0x00


	//----- nvinfo : EIATTR_KPARAM_INFO
	.align		4
.L_23:
        /*0088*/ 	.byte	0x04, 0x17
        /*008a*/ 	.short	(.L_25 - .L_24)
.L_24:
        /*008c*/ 	.word	0x00000000
        /*0090*/ 	.short	0x0002
        /*0092*/ 	.short	0x0010
        /*0094*/ 	.byte	0x00, 0xf4, 0x21, 0x00


	//----- nvinfo : EIATTR_KPARAM_INFO
	.align		4
.L_25:
        /*0098*/ 	.byte	0x04, 0x17
        /*009a*/ 	.short	(.L_27 - .L_26)
.L_26:
        /*009c*/ 	.word	0x00000000
        /*00a0*/ 	.short	0x0001
        /*00a2*/ 	.short	0x0008
        /*00a4*/ 	.byte	0x00, 0xf4, 0x21, 0x00


	//----- nvinfo : EIATTR_KPARAM_INFO
	.align		4
.L_27:
        /*00a8*/ 	.byte	0x04, 0x17
        /*00aa*/ 	.short	(.L_29 - .L_28)
.L_28:
        /*00ac*/ 	.word	0x00000000
        /*00b0*/ 	.short	0x0000
        /*00b2*/ 	.short	0x0000
        /*00b4*/ 	.byte	0x00, 0xf4, 0x21, 0x00


	//----- nvinfo : EIATTR_SPARSE_MMA_MASK
	.align		4
.L_29:
        /*00b8*/ 	.byte	0x03, 0x50
        /*00ba*/ 	.short	0x0000


	//----- nvinfo : EIATTR_MAXREG_COUNT
	.align		4
        /*00bc*/ 	.byte	0x03, 0x1b
        /*00be*/ 	.short	0x00ff


	//----- nvinfo : EIATTR_NUM_BARRIERS
	.align		4
        /*00c0*/ 	.byte	0x02, 0x4c
        /*00c2*/ 	.byte	0x01
	.zero		1


	//----- nvinfo : EIATTR_MERCURY_ISA_VERSION
	.align		4
        /*00c4*/ 	.byte	0x03, 0x5f
        /*00c6*/ 	.short	0x0101


	//----- nvinfo : EIATTR_INT_WARP_WIDE_INSTR_OFFSETS
	.align		4
        /*00c8*/ 	.byte	0x04, 0x31
        /*00ca*/ 	.short	(.L_31 - .L_30)


	//   ....[0]....
.L_30:
        /*00cc*/ 	.word	0x00001320


	//   ....[1]....
        /*00d0*/ 	.word	0x00001340


	//   ....[2]....
        /*00d4*/ 	.word	0x00001350


	//   ....[3]....
        /*00d8*/ 	.word	0x00001430


	//   ....[4]....
        /*00dc*/ 	.word	0x00001d50


	//   ....[5]....
        /*00e0*/ 	.word	0x00001d60


	//   ....[6]....
        /*00e4*/ 	.word	0x00001e40


	//   ....[7]....
        /*00e8*/ 	.word	0x00001e50


	//----- nvinfo : EIATTR_COOP_GROUP_MASK_REGIDS
	.align		4
.L_31:
        /*00ec*/ 	.byte	0x04, 0x29
        /*00ee*/ 	.short	(.L_33 - .L_32)


	//   ....[0]....
.L_32:
        /*00f0*/ 	.word	0xffffffff


	//   ....[1]....
        /*00f4*/ 	.word	0xffffffff


	//   ....[2]....
        /*00f8*/ 	.word	0xffffffff


	//----- nvinfo : EIATTR_COOP_GROUP_INSTR_OFFSETS
	.align		4
.L_33:
        /*00fc*/ 	.byte	0x04, 0x28
        /*00fe*/ 	.short	(.L_35 - .L_34)


	//   ....[0]....
.L_34:
        /*0100*/ 	.word	0x00000150


	//   ....[1]....
        /*0104*/ 	.word	0x00000700


	//   ....[2]....
        /*0108*/ 	.word	0x00000cf0


	//----- nvinfo : EIATTR_MBARRIER_INSTR_OFFSETS
	.align		4
.L_35:
        /*010c*/ 	.byte	0x04, 0x39
        /*010e*/ 	.short	(.L_37 - .L_36)


	//   ....[0]....
.L_36:
        /*0110*/ 	.word	0x000014b0
        /*0114*/ 	.word	0x000000ff
        /*0118*/ 	.word	0x0003c000
        /*011c*/ 	.short	0x0100
        /*011e*/ 	.byte	0x14
	.zero		1


	//   ....[1]....
        /*0120*/ 	.word	0x00001640
        /*0124*/ 	.word	0x000000ff
        /*0128*/ 	.word	0x0003c008
        /*012c*/ 	.short	0x0100
        /*012e*/ 	.byte	0x14
	.zero		1


	//   ....[2]....
        /*0130*/ 	.word	0x000017d0
        /*0134*/ 	.word	0x000000ff
        /*0138*/ 	.word	0x0003c010
        /*013c*/ 	.short	0x0100
        /*013e*/ 	.byte	0x14
	.zero		1


	//   ....[3]....
        /*0140*/ 	.word	0x00001f10
        /*0144*/ 	.word	0x000000ff
        /*0148*/ 	.word	0x0003c000
        /*014c*/ 	.short	0x010a
        /*014e*/ 	.byte	0x1f
	.zero		1


	//   ....[4]....
        /*0150*/ 	.word	0x00002330
        /*0154*/ 	.word	0x000000ff
        /*0158*/ 	.word	0x0003c000
        /*015c*/ 	.short	0x0108
        /*015e*/ 	.byte	0x14
	.zero		1


	//   ....[5]....
        /*0160*/ 	.word	0x00002430
        /*0164*/ 	.word	0x000000ff
        /*0168*/ 	.word	0x0003c008
        /*016c*/ 	.short	0x0108
        /*016e*/ 	.byte	0x14
	.zero		1


	//   ....[6]....
        /*0170*/ 	.word	0x00002520
        /*0174*/ 	.word	0x000000ff
        /*0178*/ 	.word	0x0003c010
        /*017c*/ 	.short	0x0108
        /*017e*/ 	.byte	0x14
	.zero		1


	//   ....[7]....
        /*0180*/ 	.word	0x00002900
        /*0184*/ 	.word	0x000000ff
        /*0188*/ 	.word	0x0003c000
        /*018c*/ 	.short	0x010a
        /*018e*/ 	.byte	0x1f
	.zero		1


	//----- nvinfo : EIATTR_NUM_MBARRIERS
	.align		4
.L_37:
        /*0190*/ 	.byte	0x03, 0x38
        /*0192*/ 	.short	0x0003


	//----- nvinfo : EIATTR_EXIT_INSTR_OFFSETS
	.align		4
        /*0194*/ 	.byte	0x04, 0x1c
        /*0196*/ 	.short	(.L_39 - .L_38)


	//   ....[0]....
.L_38:
        /*0198*/ 	.word	0x000028f0


	//----- nvinfo : EIATTR_REQNTID
	.align		4
.L_39:
        /*019c*/ 	.byte	0x04, 0x10
        /*019e*/ 	.short	(.L_41 - .L_40)
.L_40:
        /*01a0*/ 	.word	0x00000080
        /*01a4*/ 	.word	0x00000001
        /*01a8*/ 	.word	0x00000001


	//----- nvinfo : EIATTR_CRS_STACK_SIZE
	.align		4
.L_41:
        /*01ac*/ 	.byte	0x04, 0x1e
        /*01ae*/ 	.short	(.L_43 - .L_42)
.L_42:
        /*01b0*/ 	.word	0x00000000


	//----- nvinfo : EIATTR_CBANK_PARAM_SIZE
	.align		4
.L_43:
        /*01b4*/ 	.byte	0x03, 0x19
        /*01b6*/ 	.short	0x0050


	//----- nvinfo : EIATTR_PARAM_CBANK
	.align		4
        /*01b8*/ 	.byte	0x04, 0x0a
        /*01ba*/ 	.short	(.L_45 - .L_44)
	.align		4
.L_44:
        /*01bc*/ 	.word	index@(.nv.constant0.gluon_wgmma)
        /*01c0*/ 	.short	0x0210
        /*01c2*/ 	.short	0x0050


	//----- nvinfo : EIATTR_SW_WAR
	.align		4
.L_45:
        /*01c4*/ 	.byte	0x04, 0x36
        /*01c6*/ 	.short	(.L_47 - .L_46)
.L_46:
        /*01c8*/ 	.word	0x00000008
.L_47:


//--------------------- .nv.callgraph             --------------------------
	.section	.nv.callgraph,"",@"SHT_CUDA_CALLGRAPH"
	.align	4
	.sectionentsize	8
	.align		4
        /*0000*/ 	.word	0x00000000
	.align		4
        /*0004*/ 	.word	0xffffffff
	.align		4
        /*0008*/ 	.word	0x00000000
	.align		4
        /*000c*/ 	.word	0xfffffffe
	.align		4
        /*0010*/ 	.word	0x00000000
	.align		4
        /*0014*/ 	.word	0xfffffffd
	.align		4
        /*0018*/ 	.word	0x00000000
	.align		4
        /*001c*/ 	.word	0xfffffffc


//--------------------- .text.gluon_wgmma         --------------------------
	.section	.text.gluon_wgmma,"ax",@progbits
	.align	128
        .global         gluon_wgmma
        .type           gluon_wgmma,@function
        .size           gluon_wgmma,(.L_x_52 - gluon_wgmma)
        .other          gluon_wgmma,@"STO_CUDA_ENTRY STV_DEFAULT"
gluon_wgmma:
.text.gluon_wgmma:
[----:B------:R-:W-:Y:S01]  /*0000*/  LDC R1, c[0x0][0x28] ;  /* 0x00000a00ff017b82 */ /* 0x000fe20000000800 */
[----:B------:R-:W1:Y:S07]  /*0010*/  S2R R0, SR_TID.X ;  /* 0x0000000000007919 */ /* 0x000e6e0000002100 */
[----:B------:R-:W2:Y:S01]  /*0020*/  S2UR UR4, SR_CgaCtaId ;  /* 0x00000000000479c3 */ /* 0x000ea20000008800 */
[----:B------:R-:W-:Y:S01]  /*0030*/  UMOV UR20, 0x400 ;  /* 0x0000040000147882 */ /* 0x000fe20000000000 */
[----:B------:R-:W-:Y:S01]  /*0040*/  ULDC UR6, c[0x0][0xc] ;  /* 0x0000030000067ab9 */ /* 0x000fe20000000800 */
[----:B------:R-:W-:Y:S01]  /*0050*/  ULDC.64 UR26, c[0x0][0x250] ;  /* 0x00009400001a7ab9 */ /* 0x000fe20000000a00 */
[----:B------:R-:W-:Y:S04]  /*0060*/  BSSY B0, `(.L_x_0) ;  /* 0x000001f000007945 */ /* 0x000fe80003800000 */
[----:B------:R-:W3:Y:S08]  /*0070*/  LDC R4, c[0x0][0x228] ;  /* 0x00008a00ff047b82 */ /* 0x000ef00000000800 */
[----:B------:R-:W4:Y:S08]  /*0080*/  LDC R13, c[0x0][0x230] ;  /* 0x00008c00ff0d7b82 */ /* 0x000f300000000800 */
[----:B------:R-:W-:Y:S01]  /*0090*/  S2UR UR32, SR_CTAID.Y ;  /* 0x00000000002079c3 */ /* 0x000fe20000002600 */
[----:B--2---:R-:W-:-:S03]  /*00a0*/  ULEA UR20, UR4, UR20, 0x18 ;  /* 0x0000001404147291 */ /* 0x004fc6000f8ec03f */
[----:B------:R-:W-:Y:S01]  /*00b0*/  ULDC UR4, c[0x0][0x10] ;  /* 0x0000040000047ab9 */ /* 0x000fe20000000800 */
[----:B-1----:R-:W-:-:S03]  /*00c0*/  LOP3.LUT R6, R0, 0x7f, RZ, 0xc0, !PT ;  /* 0x0000007f00067812 */ /* 0x002fc600078ec0ff */
[----:B------:R-:W1:Y:S01]  /*00d0*/  S2UR UR5, SR_CTAID.Z ;  /* 0x00000000000579c3 */ /* 0x000e620000002700 */
[----:B---3--:R-:W-:Y:S01]  /*00e0*/  VIADD R4, R4, 0xffffffff ;  /* 0xffffffff04047836 */ /* 0x008fe20000000000 */
[C---:B------:R-:W-:Y:S02]  /*00f0*/  ISETP.GE.U32.AND P0, PT, R6.reuse, 0x20, PT ;  /* 0x000000200600780c */ /* 0x040fe40003f06070 */
[C---:B------:R-:W-:Y:S02]  /*0100*/  ISETP.NE.U32.AND P2, PT, R6.reuse, RZ, PT ;  /* 0x000000ff0600720c */ /* 0x040fe40003f45070 */
[----:B------:R-:W-:Y:S02]  /*0110*/  LEA R12, R6, UR20, 0x2 ;  /* 0x00000014060c7c11 */ /* 0x000fe4000f8e10ff */
[----:B------:R-:W2:Y:S01]  /*0120*/  S2UR UR33, SR_CTAID.X ;  /* 0x00000000002179c3 */ /* 0x000ea20000002500 */
[----:B----4-:R-:W-:-:S06]  /*0130*/  VIADD R9, R13, 0xffffffff ;  /* 0xffffffff0d097836 */ /* 0x010fcc0000000000 */
[----:B------:R3:W-:Y:S01]  /*0140*/  @!P0 STS [R12], RZ ;  /* 0x000000ff0c008388 */ /* 0x0007e20000000800 */
[----:B------:R-:W-:-:S03]  /*0150*/  NOP ;  /* 0x0000000000007918 */ /* 0x000fc60000000000 */
[----:B------:R3:W-:Y:S01]  /*0160*/  @!P2 STS [UR20+0x24], R4 ;  /* 0x00002404ff00a988 */ /* 0x0007e20008000814 */
[----:B-1----:R-:W-:-:S03]  /*0170*/  UIMAD UR4, UR5, UR4, UR32 ;  /* 0x00000004050472a4 */ /* 0x002fc6000f8e0220 */
[----:B------:R3:W-:Y:S01]  /*0180*/  @!P2 STS [UR20+0x20], R9 ;  /* 0x00002009ff00a988 */ /* 0x0007e20008000814 */
[----:B--2---:R-:W-:-:S04]  /*0190*/  UIMAD UR4, UR4, UR6, UR33 ;  /* 0x00000006040472a4 */ /* 0x004fc8000f8e0221 */
[----:B------:R-:W-:-:S03]  /*01a0*/  UIMAD UR5, UR4, 0x180, URZ ;  /* 0x00000180040578a4 */ /* 0x000fc6000f8e023f */
[----:B------:R-:W-:Y:S01]  /*01b0*/  UMOV UR4, URZ ;  /* 0x0000003f00047c82 */ /* 0x000fe20008000000 */
[----:B------:R-:W-:-:S04]  /*01c0*/  UIADD3 UR22, UP0, UR5, UR26, URZ ;  /* 0x0000001a05167290 */ /* 0x000fc8000ff1e03f */
[----:B------:R-:W-:Y:S01]  /*01d0*/  ULEA.HI.X.SX32 UR23, UR5, UR27, 0x1, UP0 ;  /* 0x0000001b05177291 */ /* 0x000fe200080f0e3f */
[----:B---3--:R-:W-:Y:S11]  /*01e0*/  @P2 BRA `(.L_x_1) ;  /* 0x0000000000182947 */ /* 0x008ff60003800000 */
[----:B------:R-:W1:Y:S01]  /*01f0*/  LDS R2, [UR20+0x8] ;  /* 0x00000814ff027984 */ /* 0x000e620008000800 */
[----:B------:R-:W2:Y:S01]  /*0200*/  LDC.64 R10, c[0x0][0x210] ;  /* 0x00008400ff0a7b82 */ /* 0x000ea20000000a00 */
[----:B------:R-:W-:Y:S02]  /*0210*/  IMAD.MOV.U32 R3, RZ, RZ, 0x70 ;  /* 0x00000070ff037424 */ /* 0x000fe400078e00ff */
[----:B--2---:R2:W-:Y:S03]  /*0220*/  STS.64 [UR20], R10 ;  /* 0x0000000aff007988 */ /* 0x0045e60008000a14 */
[----:B-1----:R-:W-:-:S05]  /*0230*/  LOP3.LUT R2, R2, 0x10, R3, 0xd8, !PT ;  /* 0x0000001002027812 */ /* 0x002fca00078ed803 */
[----:B------:R2:W-:Y:S02]  /*0240*/  STS [UR20+0x8], R2 ;  /* 0x00000802ff007988 */ /* 0x0005e40008000814 */
.L_x_1:
[----:B------:R-:W-:Y:S05]  /*0250*/  BSYNC B0 ;  /* 0x0000000000007941 */ /* 0x000fea0003800000 */
.L_x_0:
[----:B------:R-:W-:Y:S04]  /*0260*/  BSSY B0, `(.L_x_2) ;  /* 0x000000a000007945 */ /* 0x000fe80003800000 */
[----:B------:R-:W-:Y:S05]  /*0270*/  @P2 BRA `(.L_x_3) ;  /* 0x0000000000202947 */ /* 0x000fea0003800000 */
[----:B--2---:R-:W1:Y:S01]  /*0280*/  LDS R2, [UR20+0x34] ;  /* 0x00003414ff027984 */ /* 0x004e620008000800 */
[----:B------:R-:W-:Y:S02]  /*0290*/  IMAD.MOV.U32 R3, RZ, RZ, 0x3f000000 ;  /* 0x3f000000ff037424 */ /* 0x000fe400078e00ff */
[----:B------:R-:W-:Y:S01]  /*02a0*/  @!P2 IMAD.MOV.U32 R5, RZ, RZ, 0x3f ;  /* 0x0000003fff05a424 */ /* 0x000fe200078e00ff */
[----:B------:R-:W2:Y:S02]  /*02b0*/  @!P2 LDS R8, [UR20+0x38] ;  /* 0x00003814ff08a984 */ /* 0x000ea40008000800 */
[----:B-1----:R-:W-:Y:S02]  /*02c0*/  LOP3.LUT R2, R2, 0xff000000, R3, 0xb8, !PT ;  /* 0xff00000002027812 */ /* 0x002fe400078eb803 */
[----:B--2---:R-:W-:-:S03]  /*02d0*/  @!P2 LOP3.LUT R3, R8, 0xff, R5, 0xb8, !PT ;  /* 0x000000ff0803a812 */ /* 0x004fc600078eb805 */
[----:B------:R1:W-:Y:S04]  /*02e0*/  STS [UR20+0x34], R2 ;  /* 0x00003402ff007988 */ /* 0x0003e80008000814 */
[----:B------:R1:W-:Y:S02]  /*02f0*/  @!P2 STS [UR20+0x38], R3 ;  /* 0x00003803ff00a988 */ /* 0x0003e40008000814 */
.L_x_3:
[----:B------:R-:W-:Y:S05]  /*0300*/  BSYNC B0 ;  /* 0x0000000000007941 */ /* 0x000fea0003800000 */
.L_x_2:
[----:B------:R-:W-:Y:S04]  /*0310*/  BSSY B0, `(.L_x_4) ;  /* 0x000000e000007945 */ /* 0x000fe80003800000 */
[----:B------:R-:W-:Y:S05]  /*0320*/  @P2 BRA `(.L_x_5) ;  /* 0x0000000000302947 */ /* 0x000fea0003800000 */
[----:B-1----:R-:W1:Y:S01]  /*0330*/  LDS R3, [UR20+0x34] ;  /* 0x00003414ff037984 */ /* 0x002e620008000800 */
[----:B--2---:R-:W2:Y:S03]  /*0340*/  LDC.64 R10, c[0x0][0x238] ;  /* 0x00008e00ff0a7b82 */ /* 0x004ea60000000a00 */
[----:B------:R-:W3:Y:S01]  /*0350*/  LDS R2, [UR20+0x1c] ;  /* 0x00001c14ff027984 */ /* 0x000ee20008000800 */
[C---:B--2---:R-:W-:Y:S01]  /*0360*/  SHF.L.U64.HI R8, R10.reuse, 0x1, R11 ;  /* 0x000000010a087819 */ /* 0x044fe2000001020b */
[----:B------:R-:W-:-:S03]  /*0370*/  IMAD.SHL.U32 R5, R10, 0x2, RZ ;  /* 0x000000020a057824 */ /* 0x000fc600078e00ff */
[--C-:B------:R-:W-:Y:S02]  /*0380*/  SHF.R.U32.HI R7, RZ, 0x4, R8.reuse ;  /* 0x00000004ff077819 */ /* 0x100fe40000011608 */
[----:B------:R-:W-:-:S05]  /*0390*/  SHF.R.U64 R5, R5, 0x4, R8 ;  /* 0x0000000405057819 */ /* 0x000fca0000001208 */
[----:B------:R4:W-:Y:S01]  /*03a0*/  STS [UR20+0xc], R5 ;  /* 0x00000c05ff007988 */ /* 0x0009e20008000814 */
[----:B-1----:R-:W-:Y:S02]  /*03b0*/  LOP3.LUT R3, R3, 0x7, RZ, 0xb8, !PT ;  /* 0x0000000703037812 */ /* 0x002fe400078eb8ff */
[----:B---3--:R-:W-:-:S03]  /*03c0*/  LOP3.LUT R2, R2, 0xf, R7, 0xb8, !PT ;  /* 0x0000000f02027812 */ /* 0x008fc600078eb807 */
[----:B------:R4:W-:Y:S04]  /*03d0*/  STS [UR20+0x34], R3 ;  /* 0x00003403ff007988 */ /* 0x0009e80008000814 */
[----:B------:R4:W-:Y:S02]  /*03e0*/  STS [UR20+0x1c], R2 ;  /* 0x00001c02ff007988 */ /* 0x0009e40008000814 */
.L_x_5:
[----:B------:R-:W-:Y:S05]  /*03f0*/  BSYNC B0 ;  /* 0x0000000000007941 */ /* 0x000fea0003800000 */
.L_x_4:
[----:B------:R-:W-:Y:S04]  /*0400*/  BSSY B1, `(.L_x_6) ;  /* 0x000001a000017945 */ /* 0x000fe80003800000 */
[----:B------:R-:W-:Y:S04]  /*0410*/  BSSY B0, `(.L_x_7) ;  /* 0x0000015000007945 */ /* 0x000fe80003800000 */
[----:B------:R-:W-:Y:S05]  /*0420*/  @P2 BRA `(.L_x_8) ;  /* 0x0000000000202947 */ /* 0x000fea0003800000 */
[----:B-12-4-:R-:W1:Y:S02]  /*0430*/  LDS R2, [UR20+0x34] ;  /* 0x00003414ff027984 */ /* 0x016e640008000800 */
[----:B-1----:R-:W-:-:S05]  /*0440*/  LOP3.LUT R2, R2, 0x38, RZ, 0xb8, !PT ;  /* 0x0000003802027812 */ /* 0x002fca00078eb8ff */
[----:B------:R1:W-:Y:S01]  /*0450*/  STS [UR20+0x34], R2 ;  /* 0x00003402ff007988 */ /* 0x0003e20008000814 */
[----:B------:R-:W-:Y:S05]  /*0460*/  @P2 BRA `(.L_x_9) ;  /* 0x0000000000202947 */ /* 0x000fea0003800000 */
[----:B-1----:R-:W1:Y:S01]  /*0470*/  LDS R2, [UR20+0x8] ;  /* 0x00000814ff027984 */ /* 0x002e620008000800 */
[----:B------:R-:W-:-:S05]  /*0480*/  IMAD.MOV.U32 R3, RZ, RZ, 0x780 ;  /* 0x00000780ff037424 */ /* 0x000fca00078e00ff */
[----:B-1----:R-:W-:-:S05]  /*0490*/  LOP3.LUT R2, R2, 0x300, R3, 0xd8, !PT ;  /* 0x0000030002027812 */ /* 0x002fca00078ed803 */
[----:B------:R3:W-:Y:S02]  /*04a0*/  STS [UR20+0x8], R2 ;  /* 0x00000802ff007988 */ /* 0x0007e40008000814 */
.L_x_8:
[----:B------:R-:W-:Y:S05]  /*04b0*/  @P2 BRA `(.L_x_10) ;  /* 0x0000000000282947 */ /* 0x000fea0003800000 */
[----:B-1234-:R-:W1:Y:S02]  /*04c0*/  LDS R2, [UR20+0x8] ;  /* 0x00000814ff027984 */ /* 0x01ee640008000800 */
[----:B-1----:R-:W-:-:S05]  /*04d0*/  LOP3.LUT R2, R2, 0x1800, RZ, 0xb8, !PT ;  /* 0x0000180002027812 */ /* 0x002fca00078eb8ff */
[----:B------:R2:W-:Y:S02]  /*04e0*/  STS [UR20+0x8], R2 ;  /* 0x00000802ff007988 */ /* 0x0005e40008000814 */
.L_x_9:
[----:B------:R-:W-:Y:S05]  /*04f0*/  @P2 BREAK B0 ;  /* 0x0000000000002942 */ /* 0x000fea0003800000 */
[----:B------:R-:W-:Y:S05]  /*0500*/  @P2 BRA `(.L_x_11) ;  /* 0x0000000000242947 */ /* 0x000fea0003800000 */
[----:B------:R-:W3:Y:S01]  /*0510*/  LDS R3, [UR20+0x8] ;  /* 0x00000814ff037984 */ /* 0x000ee20008000800 */
[----:B-12---:R-:W-:-:S05]  /*0520*/  IMAD.MOV.U32 R2, RZ, RZ, 0x6000 ;  /* 0x00006000ff027424 */ /* 0x006fca00078e00ff */
[----:B---3--:R-:W-:-:S04]  /*0530*/  LOP3.LUT R2, R3, 0x6000, R2, 0xd8, !PT ;  /* 0x0000600003027812 */ /* 0x008fc800078ed802 */
[----:B------:R-:W-:-:S05]  /*0540*/  LOP3.LUT R2, R2, 0x400000, RZ, 0xb8, !PT ;  /* 0x0040000002027812 */ /* 0x000fca00078eb8ff */
[----:B------:R5:W-:Y:S02]  /*0550*/  STS [UR20+0x8], R2 ;  /* 0x00000802ff007988 */ /* 0x000be40008000814 */
.L_x_10:
[----:B------:R-:W-:Y:S05]  /*0560*/  BSYNC B0 ;  /* 0x0000000000007941 */ /* 0x000fea0003800000 */
.L_x_7:
[----:B-12345:R-:W1:Y:S02]  /*0570*/  @!P2 LDS R2, [UR20+0x8] ;  /* 0x00000814ff02a984 */ /* 0x03ee640008000800 */
[----:B-1----:R-:W-:-:S05]  /*0580*/  @!P2 LOP3.LUT R2, R2, 0x8000, RZ, 0xb8, !PT ;  /* 0x000080000202a812 */ /* 0x002fca00078eb8ff */
[----:B------:R3:W-:Y:S02]  /*0590*/  @!P2 STS [UR20+0x8], R2 ;  /* 0x00000802ff00a988 */ /* 0x0007e40008000814 */
.L_x_11:
[----:B------:R-:W-:Y:S05]  /*05a0*/  BSYNC B1 ;  /* 0x0000000000017941 */ /* 0x000fea0003800000 */
.L_x_6:
[----:B------:R-:W-:Y:S05]  /*05b0*/  WARPSYNC.ALL ;  /* 0x0000000000007948 */ /* 0x000fea0003800000 */
[----:B------:R-:W-:Y:S05]  /*05c0*/  @P0 BRA `(.L_x_12) ;  /* 0x0000000000280947 */ /* 0x000fea0003800000 */
[----:B-123--:R-:W1:Y:S01]  /*05d0*/  S2R R2, SR_LANEID ;  /* 0x0000000000027919 */ /* 0x00ee620000000000 */
[----:B------:R-:W-:Y:S05]  /*05e0*/  WARPSYNC.ALL ;  /* 0x0000000000007948 */ /* 0x000fea0003800000 */
[----:B-1----:R-:W-:-:S05]  /*05f0*/  IMAD.SHL.U32 R5, R2, 0x4, RZ ;  /* 0x0000000402057824 */ /* 0x002fca00078e00ff */
[----:B------:R-:W1:Y:S01]  /*0600*/  LDS R7, [R5+UR20] ;  /* 0x0000001405077984 */ /* 0x000e620008000800 */
[----:B------:R-:W-:-:S05]  /*0610*/  IADD3 R2, P1, R5, UR22, RZ ;  /* 0x0000001605027c10 */ /* 0x000fca000ff3e0ff */
[----:B------:R-:W-:-:S05]  /*0620*/  IMAD.X R3, RZ, RZ, UR23, P1 ;  /* 0x00000017ff037e24 */ /* 0x000fca00088e06ff */
[----:B-1----:R4:W5:Y:S01]  /*0630*/  ATOMG.E.EXCH.STRONG.GPU PT, RZ, [R2], R7 ;  /* 0x0000000702ff73a8 */ /* 0x00296200041ee100 */
[----:B------:R-:W-:-:S04]  /*0640*/  DEPBAR {5,4,3,2,1,0} ;  /* 0x0000003f0000791a */ /* 0x000fc80000000000 */
[----:B------:R4:W-:Y:S01]  /*0650*/  UTMACCTL.IV [UR22] ;  /* 0x00000000160079b9 */ /* 0x0009e20008000000 */
[----:B------:R-:W-:Y:S01]  /*0660*/  NOP ;  /* 0x0000000000007918 */ /* 0x000fe20000000000 */
.L_x_12:
[----:B------:R-:W-:Y:S05]  /*0670*/  @P0 BRA `(.L_x_13) ;  /* 0x00000000000c0947 */ /* 0x000fea0003800000 */
[----:B------:R0:W-:Y:S01]  /*0680*/  UTMACMDFLUSH ;  /* 0x00000000000079b7 */ /* 0x0001e20000000000 */
[----:B------:R-:W-:Y:S05]  /*0690*/  @P0 BRA `(.L_x_13) ;  /* 0x0000000000040947 */ /* 0x000fea0003800000 */
[----:B------:R-:W-:-:S04]  /*06a0*/  DEPBAR.LE SB0, 0x0 ;  /* 0x000080000000791a */ /* 0x000fc80000000000 */
.L_x_13:
[----:B------:R-:W-:Y:S05]  /*06b0*/  WARPSYNC.ALL ;  /* 0x0000000000007948 */ /* 0x000fea0003800000 */
[----:B-----5:R-:W-:Y:S06]  /*06c0*/  BAR.SYNC.DEFER_BLOCKING 0x0 ;  /* 0x0000000000007b1d */ /* 0x020fec0000010000 */
[----:B------:R-:W-:Y:S02]  /*06d0*/  BSSY B1, `(.L_x_14) ;  /* 0x000000b000017945 */ /* 0x000fe40003800000 */
[----:B------:R-:W-:Y:S06]  /*06e0*/  BAR.SYNC.DEFER_BLOCKING 0x0 ;  /* 0x0000000000007b1d */ /* 0x000fec0000010000 */
[----:B------:R5:W-:Y:S01]  /*06f0*/  @!P0 STS [R12], RZ ;  /* 0x000000ff0c008388 */ /* 0x000be20000000800 */
[----:B------:R-:W-:Y:S01]  /*0700*/  NOP ;  /* 0x0000000000007918 */ /* 0x000fe20000000000 */
[----:B------:R-:W-:Y:S05]  /*0710*/  @P2 BRA `(.L_x_15) ;  /* 0x0000000000182947 */ /* 0x000fea0003800000 */
[----:B-1234-:R-:W1:Y:S01]  /*0720*/  LDS R2, [UR20+0x8] ;  /* 0x00000814ff027984 */ /* 0x01ee620008000800 */
[----:B------:R-:W2:Y:S01]  /*0730*/  LDC.64 R10, c[0x0][0x218] ;  /* 0x00008600ff0a7b82 */ /* 0x000ea20000000a00 */
[----:B------:R-:W-:Y:S02]  /*0740*/  IMAD.MOV.U32 R3, RZ, RZ, 0x70 ;  /* 0x00000070ff037424 */ /* 0x000fe400078e00ff */
[----:B--2---:R2:W-:Y:S03]  /*0750*/  STS.64 [UR20], R10 ;  /* 0x0000000aff007988 */ /* 0x0045e60008000a14 */
[----:B-1----:R-:W-:-:S05]  /*0760*/  LOP3.LUT R2, R2, 0x10, R3, 0xd8, !PT ;  /* 0x0000001002027812 */ /* 0x002fca00078ed803 */
[----:B------:R2:W-:Y:S02]  /*0770*/  STS [UR20+0x8], R2 ;  /* 0x00000802ff007988 */ /* 0x0005e40008000814 */
.L_x_15:
[----:B----4-:R-:W-:Y:S05]  /*0780*/  BSYNC B1 ;  /* 0x0000000000017941 */ /* 0x010fea0003800000 */
.L_x_14:
[----:B------:R-:W-:Y:S04]  /*0790*/  BSSY B2, `(.L_x_16) ;  /* 0x000000f000027945 */ /* 0x000fe80003800000 */
[----:B------:R-:W-:Y:S04]  /*07a0*/  BSSY B1, `(.L_x_17) ;  /* 0x000000c000017945 */ /* 0x000fe80003800000 */
[----:B------:R-:W-:Y:S05]  /*07b0*/  @P2 BRA `(.L_x_18) ;  /* 0x0000000000282947 */ /* 0x000fea0003800000 */
[----:B-123--:R-:W1:Y:S01]  /*07c0*/  LDS R2, [UR20+0x34] ;  /* 0x00003414ff027984 */ /* 0x00ee620008000800 */
[----:B------:R-:W-:Y:S01]  /*07d0*/  IMAD.MOV.U32 R3, RZ, RZ, 0x3f000000 ;  /* 0x3f000000ff037424 */ /* 0x000fe200078e00ff */
[----:B------:R-:W-:Y:S05]  /*07e0*/  @P2 BREAK B1 ;  /* 0x0000000000012942 */ /* 0x000fea0003800000 */
[----:B-1----:R-:W-:-:S05]  /*07f0*/  LOP3.LUT R2, R2, 0xff000000, R3, 0xb8, !PT ;  /* 0xff00000002027812 */ /* 0x002fca00078eb803 */
[----:B------:R1:W-:Y:S01]  /*0800*/  STS [UR20+0x34], R2 ;  /* 0x00003402ff007988 */ /* 0x0003e20008000814 */
[----:B------:R-:W-:Y:S05]  /*0810*/  @P2 BRA `(.L_x_19) ;  /* 0x0000000000182947 */ /* 0x000fea0003800000 */
[----:B------:R-:W2:Y:S01]  /*0820*/  LDS R3, [UR20+0x38] ;  /* 0x00003814ff037984 */ /* 0x000ea20008000800 */
[----:B-1----:R-:W-:-:S05]  /*0830*/  IMAD.MOV.U32 R2, RZ, RZ, 0xff ;  /* 0x000000ffff027424 */ /* 0x002fca00078e00ff */
[----:B--2---:R-:W-:-:S05]  /*0840*/  LOP3.LUT R2, R3, 0xff, R2, 0xb8, !PT ;  /* 0x000000ff03027812 */ /* 0x004fca00078eb802 */
[----:B------:R4:W-:Y:S02]  /*0850*/  STS [UR20+0x38], R2 ;  /* 0x00003802ff007988 */ /* 0x0009e40008000814 */
.L_x_18:
[----:B------:R-:W-:Y:S05]  /*0860*/  BSYNC B1 ;  /* 0x0000000000017941 */ /* 0x000fea0003800000 */
.L_x_17:
[----:B------:R1:W-:Y:S02]  /*0870*/  @!P2 STS [UR20+0x20], R9 ;  /* 0x00002009ff00a988 */ /* 0x0003e40008000814 */
.L_x_19:
[----:B------:R-:W-:Y:S05]  /*0880*/  BSYNC B2 ;  /* 0x0000000000027941 */ /* 0x000fea0003800000 */
.L_x_16:
[----:B------:R-:W-:Y:S05]  /*0890*/  WARPSYNC.ALL ;  /* 0x0000000000007948 */ /* 0x000fea0003800000 */
[----:B------:R-:W2:Y:S01]  /*08a0*/  LDC R5, c[0x0][0x22c] ;  /* 0x00008b00ff057b82 */ /* 0x000ea20000000800 */
[----:B------:R-:W-:Y:S01]  /*08b0*/  BSSY B2, `(.L_x_20) ;  /* 0x0000010000027945 */ /* 0x000fe20003800000 */
[----:B--2---:R-:W-:-:S05]  /*08c0*/  VIADD R5, R5, 0xffffffff ;  /* 0xffffffff05057836 */ /* 0x004fca0000000000 */
[----:B------:R2:W-:Y:S01]  /*08d0*/  @!P2 STS [UR20+0x24], R5 ;  /* 0x00002405ff00a988 */ /* 0x0005e20008000814 */
[----:B------:R-:W-:Y:S05]  /*08e0*/  @P2 BRA `(.L_x_21) ;  /* 0x0000000000302947 */ /* 0x000fea0003800000 */
[----:B------:R-:W2:Y:S01]  /*08f0*/  LDS R3, [UR20+0x34] ;  /* 0x00003414ff037984 */ /* 0x000ea20008000800 */
[----:B------:R-:W2:Y:S03]  /*0900*/  LDC.64 R10, c[0x0][0x240] ;  /* 0x00009000ff0a7b82 */ /* 0x000ea60000000a00 */
[----:B-1-34-:R-:W1:Y:S01]  /*0910*/  LDS R2, [UR20+0x1c] ;  /* 0x00001c14ff027984 */ /* 0x01ae620008000800 */
[C---:B--2---:R-:W-:Y:S01]  /*0920*/  SHF.L.U64.HI R8, R10.reuse, 0x1, R11 ;  /* 0x000000010a087819 */ /* 0x044fe2000001020b */
[----:B------:R-:W-:-:S03]  /*0930*/  IMAD.SHL.U32 R7, R10, 0x2, RZ ;  /* 0x000000020a077824 */ /* 0x000fc600078e00ff */
[--C-:B------:R-:W-:Y:S02]  /*0940*/  SHF.R.U32.HI R9, RZ, 0x4, R8.reuse ;  /* 0x00000004ff097819 */ /* 0x100fe40000011608 */
[----:B------:R-:W-:-:S05]  /*0950*/  SHF.R.U64 R7, R7, 0x4, R8 ;  /* 0x0000000407077819 */ /* 0x000fca0000001208 */
[----:B------:R2:W-:Y:S01]  /*0960*/  STS [UR20+0xc], R7 ;  /* 0x00000c07ff007988 */ /* 0x0005e20008000814 */
[----:B------:R-:W-:Y:S02]  /*0970*/  LOP3.LUT R3, R3, 0x7, RZ, 0xb8, !PT ;  /* 0x0000000703037812 */ /* 0x000fe400078eb8ff */
[----:B-1----:R-:W-:-:S03]  /*0980*/  LOP3.LUT R2, R2, 0xf, R9, 0xb8, !PT ;  /* 0x0000000f02027812 */ /* 0x002fc600078eb809 */
[----:B------:R2:W-:Y:S04]  /*0990*/  STS [UR20+0x34], R3 ;  /* 0x00003403ff007988 */ /* 0x0005e80008000814 */
[----:B------:R2:W-:Y:S02]  /*09a0*/  STS [UR20+0x1c], R2 ;  /* 0x00001c02ff007988 */ /* 0x0005e40008000814 */
.L_x_21:
[----:B------:R-:W-:Y:S05]  /*09b0*/  BSYNC B2 ;  /* 0x0000000000027941 */ /* 0x000fea0003800000 */
.L_x_20:
[----:B------:R-:W-:Y:S04]  /*09c0*/  BSSY B3, `(.L_x_22) ;  /* 0x000001a000037945 */ /* 0x000fe80003800000 */
[----:B------:R-:W-:Y:S04]  /*09d0*/  BSSY B2, `(.L_x_23) ;  /* 0x0000015000027945 */ /* 0x000fe80003800000 */
[----:B------:R-:W-:Y:S05]  /*09e0*/  @P2 BRA `(.L_x_24) ;  /* 0x0000000000202947 */ /* 0x000fea0003800000 */
[----:B-1234-:R-:W1:Y:S02]  /*09f0*/  LDS R2, [UR20+0x34] ;  /* 0x00003414ff027984 */ /* 0x01ee640008000800 */
[----:B-1----:R-:W-:-:S05]  /*0a00*/  LOP3.LUT R2, R2, 0x38, RZ, 0xb8, !PT ;  /* 0x0000003802027812 */ /* 0x002fca00078eb8ff */
[----:B------:R1:W-:Y:S01]  /*0a10*/  STS [UR20+0x34], R2 ;  /* 0x00003402ff007988 */ /* 0x0003e20008000814 */
[----:B------:R-:W-:Y:S05]  /*0a20*/  @P2 BRA `(.L_x_25) ;  /* 0x0000000000202947 */ /* 0x000fea0003800000 */
[----:B-1----:R-:W1:Y:S01]  /*0a30*/  LDS R2, [UR20+0x8] ;  /* 0x00000814ff027984 */ /* 0x002e620008000800 */
[----:B------:R-:W-:-:S05]  /*0a40*/  IMAD.MOV.U32 R3, RZ, RZ, 0x780 ;  /* 0x00000780ff037424 */ /* 0x000fca00078e00ff */
[----:B-1----:R-:W-:-:S05]  /*0a50*/  LOP3.LUT R2, R2, 0x300, R3, 0xd8, !PT ;  /* 0x0000030002027812 */ /* 0x002fca00078ed803 */
[----:B------:R1:W-:Y:S02]  /*0a60*/  STS [UR20+0x8], R2 ;  /* 0x00000802ff007988 */ /* 0x0003e40008000814 */
.L_x_24:
[----:B------:R-:W-:Y:S05]  /*0a70*/  @P2 BRA `(.L_x_26) ;  /* 0x0000000000282947 */ /* 0x000fea0003800000 */
[----:B-1234-:R-:W1:Y:S02]  /*0a80*/  LDS R2, [UR20+0x8] ;  /* 0x00000814ff027984 */ /* 0x01ee640008000800 */
[----:B-1----:R-:W-:-:S05]  /*0a90*/  LOP3.LUT R2, R2, 0x1800, RZ, 0xb8, !PT ;  /* 0x0000180002027812 */ /* 0x002fca00078eb8ff */
[----:B------:R2:W-:Y:S02]  /*0aa0*/  STS [UR20+0x8], R2 ;  /* 0x00000802ff007988 */ /* 0x0005e40008000814 */
.L_x_25:
[----:B------:R-:W-:Y:S05]  /*0ab0*/  @P2 BREAK B2 ;  /* 0x0000000000022942 */ /* 0x000fea0003800000 */
[----:B------:R-:W-:Y:S05]  /*0ac0*/  @P2 BRA `(.L_x_27) ;  /* 0x0000000000242947 */ /* 0x000fea0003800000 */
[----:B-12---:R-:W1:Y:S01]  /*0ad0*/  LDS R2, [UR20+0x8] ;  /* 0x00000814ff027984 */ /* 0x006e620008000800 */
[----:B------:R-:W-:-:S05]  /*0ae0*/  IMAD.MOV.U32 R3, RZ, RZ, 0x6000 ;  /* 0x00006000ff037424 */ /* 0x000fca00078e00ff */
[----:B-1----:R-:W-:-:S04]  /*0af0*/  LOP3.LUT R2, R2, 0x6000, R3, 0xd8, !PT ;  /* 0x0000600002027812 */ /* 0x002fc800078ed803 */
[----:B------:R-:W-:-:S05]  /*0b00*/  LOP3.LUT R2, R2, 0x400000, RZ, 0xb8, !PT ;  /* 0x0040000002027812 */ /* 0x000fca00078eb8ff */
[----:B------:R1:W-:Y:S02]  /*0b10*/  STS [UR20+0x8], R2 ;  /* 0x00000802ff007988 */ /* 0x0003e40008000814 */
.L_x_26:
[----:B------:R-:W-:Y:S05]  /*0b20*/  BSYNC B2 ;  /* 0x0000000000027941 */ /* 0x000fea0003800000 */
.L_x_23:
[----:B-1234-:R-:W1:Y:S02]  /*0b30*/  @!P2 LDS R2, [UR20+0x8] ;  /* 0x00000814ff02a984 */ /* 0x01ee640008000800 */
[----:B-1----:R-:W-:-:S05]  /*0b40*/  @!P2 LOP3.LUT R2, R2, 0x8000, RZ, 0xb8, !PT ;  /* 0x000080000202a812 */ /* 0x002fca00078eb8ff */
[----:B------:R3:W-:Y:S02]  /*0b50*/  @!P2 STS [UR20+0x8], R2 ;  /* 0x00000802ff00a988 */ /* 0x0007e40008000814 */
.L_x_27:
[----:B------:R-:W-:Y:S05]  /*0b60*/  BSYNC B3 ;  /* 0x0000000000037941 */ /* 0x000fea0003800000 */
.L_x_22:
[----:B------:R-:W-:Y:S05]  /*0b70*/  WARPSYNC.ALL ;  /* 0x0000000000007948 */ /* 0x000fea0003800000 */
[----:B------:R-:W-:-:S04]  /*0b80*/  UIADD3 UR25, UR5, 0x80, URZ ;  /* 0x0000008005197890 */ /* 0x000fc8000fffe03f */
[----:B------:R-:W-:-:S04]  /*0b90*/  UIADD3 UR24, UP0, UR25, UR26, URZ ;  /* 0x0000001a19187290 */ /* 0x000fc8000ff1e03f */
[----:B------:R-:W-:Y:S01]  /*0ba0*/  ULEA.HI.X.SX32 UR25, UR25, UR27, 0x1, UP0 ;  /* 0x0000001b19197291 */ /* 0x000fe200080f0e3f */
[----:B------:R-:W-:Y:S11]  /*0bb0*/  @P0 BRA `(.L_x_28) ;  /* 0x0000000000280947 */ /* 0x000ff60003800000 */
[----:B-123--:R-:W1:Y:S01]  /*0bc0*/  S2R R2, SR_LANEID ;  /* 0x0000000000027919 */ /* 0x00ee620000000000 */
[----:B------:R-:W-:Y:S05]  /*0bd0*/  WARPSYNC.ALL ;  /* 0x0000000000007948 */ /* 0x000fea0003800000 */
[----:B-1----:R-:W-:-:S05]  /*0be0*/  IMAD.SHL.U32 R8, R2, 0x4, RZ ;  /* 0x0000000402087824 */ /* 0x002fca00078e00ff */
[----:B------:R-:W1:Y:S01]  /*0bf0*/  LDS R7, [R8+UR20] ;  /* 0x0000001408077984 */ /* 0x000e620008000800 */
[----:B------:R-:W-:-:S05]  /*0c00*/  IADD3 R2, P1, R8, UR24, RZ ;  /* 0x0000001808027c10 */ /* 0x000fca000ff3e0ff */
[----:B------:R-:W-:-:S05]  /*0c10*/  IMAD.X R3, RZ, RZ, UR25, P1 ;  /* 0x00000019ff037e24 */ /* 0x000fca00088e06ff */
[----:B-1----:R4:W2:Y:S01]  /*0c20*/  ATOMG.E.EXCH.STRONG.GPU PT, RZ, [R2], R7 ;  /* 0x0000000702ff73a8 */ /* 0x0028a200041ee100 */
[----:B------:R-:W-:-:S04]  /*0c30*/  DEPBAR {5,4,3,2,1,0} ;  /* 0x0000003f0000791a */ /* 0x000fc80000000000 */
[----:B------:R4:W-:Y:S01]  /*0c40*/  UTMACCTL.IV [UR24] ;  /* 0x00000000180079b9 */ /* 0x0009e20008000000 */
[----:B------:R-:W-:Y:S01]  /*0c50*/  NOP ;  /* 0x0000000000007918 */ /* 0x000fe20000000000 */
.L_x_28:
[----:B------:R-:W-:Y:S05]  /*0c60*/  @P0 BRA `(.L_x_29) ;  /* 0x00000000000c0947 */ /* 0x000fea0003800000 */
[----:B------:R0:W-:Y:S01]  /*0c70*/  UTMACMDFLUSH ;  /* 0x00000000000079b7 */ /* 0x0001e20000000000 */
[----:B------:R-:W-:Y:S05]  /*0c80*/  @P0 BRA `(.L_x_29) ;  /* 0x0000000000040947 */ /* 0x000fea0003800000 */
[----:B------:R-:W-:-:S04]  /*0c90*/  DEPBAR.LE SB0, 0x0 ;  /* 0x000080000000791a */ /* 0x000fc80000000000 */
.L_x_29:
[----:B------:R-:W-:Y:S05]  /*0ca0*/  WARPSYNC.ALL ;  /* 0x0000000000007948 */ /* 0x000fea0003800000 */
[----:B--2---:R-:W-:Y:S06]  /*0cb0*/  BAR.SYNC.DEFER_BLOCKING 0x0 ;  /* 0x0000000000007b1d */ /* 0x004fec0000010000 */
[----:B------:R-:W-:Y:S02]  /*0cc0*/  BSSY B3, `(.L_x_30) ;  /* 0x000000b000037945 */ /* 0x000fe40003800000 */
[----:B------:R-:W-:Y:S06]  /*0cd0*/  BAR.SYNC.DEFER_BLOCKING 0x0 ;  /* 0x0000000000007b1d */ /* 0x000fec0000010000 */
[----:B------:R2:W-:Y:S01]  /*0ce0*/  @!P0 STS [R12], RZ ;  /* 0x000000ff0c008388 */ /* 0x0005e20000000800 */
[----:B------:R-:W-:Y:S01]  /*0cf0*/  NOP ;  /* 0x0000000000007918 */ /* 0x000fe20000000000 */
[----:B------:R-:W-:Y:S05]  /*0d00*/  @P2 BRA `(.L_x_31) ;  /* 0x0000000000182947 */ /* 0x000fea0003800000 */
[----:B-1-34-:R-:W1:Y:S01]  /*0d10*/  LDS R2, [UR20+0x8] ;  /* 0x00000814ff027984 */ /* 0x01ae620008000800 */
[----:B------:R-:W3:Y:S01]  /*0d20*/  LDC.64 R8, c[0x0][0x220] ;  /* 0x00008800ff087b82 */ /* 0x000ee20000000a00 */
[----:B------:R-:W-:Y:S02]  /*0d30*/  IMAD.MOV.U32 R3, RZ, RZ, 0x70 ;  /* 0x00000070ff037424 */ /* 0x000fe400078e00ff */
[----:B---3--:R3:W-:Y:S03]  /*0d40*/  STS.64 [UR20], R8 ;  /* 0x00000008ff007988 */ /* 0x0087e60008000a14 */
[----:B-1----:R-:W-:-:S05]  /*0d50*/  LOP3.LUT R2, R2, 0x10, R3, 0xd8, !PT ;  /* 0x0000001002027812 */ /* 0x002fca00078ed803 */
[----:B------:R3:W-:Y:S02]  /*0d60*/  STS [UR20+0x8], R2 ;  /* 0x00000802ff007988 */ /* 0x0007e40008000814 */
.L_x_31:
[----:B----4-:R-:W-:Y:S05]  /*0d70*/  BSYNC B3 ;  /* 0x0000000000037941 */ /* 0x010fea0003800000 */
.L_x_30:
[----:B------:R-:W-:Y:S04]  /*0d80*/  BSSY B4, `(.L_x_32) ;  /* 0x0000011000047945 */ /* 0x000fe80003800000 */
[----:B------:R-:W-:Y:S04]  /*0d90*/  BSSY B3, `(.L_x_33) ;  /* 0x000000e000037945 */ /* 0x000fe80003800000 */
[----:B------:R-:W-:Y:S05]  /*0da0*/  @P2 BRA `(.L_x_34) ;  /* 0x0000000000242947 */ /* 0x000fea0003800000 */
[----:B-1-3--:R-:W1:Y:S01]  /*0db0*/  LDS R2, [UR20+0x34] ;  /* 0x00003414ff027984 */ /* 0x00ae620008000800 */
[----:B------:R-:W-:-:S05]  /*0dc0*/  IMAD.MOV.U32 R3, RZ, RZ, 0x3f000000 ;  /* 0x3f000000ff037424 */ /* 0x000fca00078e00ff */
[----:B-1----:R-:W-:-:S05]  /*0dd0*/  LOP3.LUT R2, R2, 0xff000000, R3, 0xb8, !PT ;  /* 0xff00000002027812 */ /* 0x002fca00078eb803 */
[----:B------:R1:W-:Y:S01]  /*0de0*/  STS [UR20+0x34], R2 ;  /* 0x00003402ff007988 */ /* 0x0003e20008000814 */
[----:B------:R-:W-:Y:S05]  /*0df0*/  @P2 BRA `(.L_x_35) ;  /* 0x00000000001c2947 */ /* 0x000fea0003800000 */
[----:B-1----:R-:W1:Y:S01]  /*0e00*/  LDS R2, [UR20+0x38] ;  /* 0x00003814ff027984 */ /* 0x002e620008000800 */
[----:B------:R-:W-:-:S05]  /*0e10*/  IMAD.MOV.U32 R3, RZ, RZ, 0x3f ;  /* 0x0000003fff037424 */ /* 0x000fca00078e00ff */
[----:B-1----:R-:W-:-:S05]  /*0e20*/  LOP3.LUT R2, R2, 0xff, R3, 0xb8, !PT ;  /* 0x000000ff02027812 */ /* 0x002fca00078eb803 */
[----:B------:R4:W-:Y:S02]  /*0e30*/  STS [UR20+0x38], R2 ;  /* 0x00003802ff007988 */ /* 0x0009e40008000814 */
.L_x_34:
[----:B------:R-:W-:Y:S05]  /*0e40*/  @P2 BREAK B3 ;  /* 0x0000000000032942 */ /* 0x000fea0003800000 */
[----:B------:R-:W-:Y:S05]  /*0e50*/  @P2 BRA `(.L_x_36) ;  /* 0x00000000000c2947 */ /* 0x000fea0003800000 */
[----:B------:R1:W-:Y:S02]  /*0e60*/  STS [UR20+0x20], R5 ;  /* 0x00002005ff007988 */ /* 0x0003e40008000814 */
.L_x_35:
[----:B------:R-:W-:Y:S05]  /*0e70*/  BSYNC B3 ;  /* 0x0000000000037941 */ /* 0x000fea0003800000 */
.L_x_33:
[----:B------:R1:W-:Y:S02]  /*0e80*/  @!P2 STS [UR20+0x24], R4 ;  /* 0x00002404ff00a988 */ /* 0x0003e40008000814 */
.L_x_36:
[----:B------:R-:W-:Y:S05]  /*0e90*/  BSYNC B4 ;  /* 0x0000000000047941 */ /* 0x000fea0003800000 */
.L_x_32:
[----:B------:R-:W-:Y:S05]  /*0ea0*/  WARPSYNC.ALL ;  /* 0x0000000000007948 */ /* 0x000fea0003800000 */
[----:B------:R-:W-:Y:S04]  /*0eb0*/  BSSY B4, `(.L_x_37) ;  /* 0x000000e000047945 */ /* 0x000fe80003800000 */
[----:B------:R-:W-:Y:S05]  /*0ec0*/  @P2 BRA `(.L_x_38) ;  /* 0x0000000000302947 */ /* 0x000fea0003800000 */
[----:B------:R-:W5:Y:S01]  /*0ed0*/  LDS R3, [UR20+0x34] ;  /* 0x00003414ff037984 */ /* 0x000f620008000800 */
[----:B-1----:R-:W1:Y:S03]  /*0ee0*/  LDC.64 R4, c[0x0][0x248] ;  /* 0x00009200ff047b82 */ /* 0x002e660000000a00 */
[----:B---34-:R-:W3:Y:S01]  /*0ef0*/  LDS R2, [UR20+0x1c] ;  /* 0x00001c14ff027984 */ /* 0x018ee20008000800 */
[C---:B-1----:R-:W-:Y:S01]  /*0f00*/  SHF.L.U64.HI R5, R4.reuse, 0x1, R5 ;  /* 0x0000000104057819 */ /* 0x042fe20000010205 */
[----:B------:R-:W-:-:S03]  /*0f10*/  IMAD.SHL.U32 R4, R4, 0x2, RZ ;  /* 0x0000000204047824 */ /* 0x000fc600078e00ff */
[--C-:B------:R-:W-:Y:S02]  /*0f20*/  SHF.R.U32.HI R7, RZ, 0x4, R5.reuse ;  /* 0x00000004ff077819 */ /* 0x100fe40000011605 */
[----:B------:R-:W-:-:S05]  /*0f30*/  SHF.R.U64 R4, R4, 0x4, R5 ;  /* 0x0000000404047819 */ /* 0x000fca0000001205 */
[----:B------:R1:W-:Y:S01]  /*0f40*/  STS [UR20+0xc], R4 ;  /* 0x00000c04ff007988 */ /* 0x0003e20008000814 */
[----:B-----5:R-:W-:Y:S02]  /*0f50*/  LOP3.LUT R3, R3, 0x7, RZ, 0xb8, !PT ;  /* 0x0000000703037812 */ /* 0x020fe400078eb8ff */
[----:B---3--:R-:W-:-:S03]  /*0f60*/  LOP3.LUT R2, R2, 0xf, R7, 0xb8, !PT ;  /* 0x0000000f02027812 */ /* 0x008fc600078eb807 */
[----:B------:R1:W-:Y:S04]  /*0f70*/  STS [UR20+0x34], R3 ;  /* 0x00003403ff007988 */ /* 0x0003e80008000814 */
[----:B------:R1:W-:Y:S02]  /*0f80*/  STS [UR20+0x1c], R2 ;  /* 0x00001c02ff007988 */ /* 0x0003e40008000814 */
.L_x_38:
[----:B------:R-:W-:Y:S05]  /*0f90*/  BSYNC B4 ;  /* 0x0000000000047941 */ /* 0x000fea0003800000 */
.L_x_37:
        /* <DEDUP_REMOVED lines=11> */
.L_x_41:
[----:B------:R-:W-:Y:S05]  /*1050*/  @P2 BRA `(.L_x_43) ;  /* 0x0000000000282947 */ /* 0x000fea0003800000 */
[----:B-1-34-:R-:W1:Y:S02]  /*1060*/  LDS R2, [UR20+0x8] ;  /* 0x00000814ff027984 */ /* 0x01ae640008000800 */
[----:B-1----:R-:W-:-:S05]  /*1070*/  LOP3.LUT R2, R2, 0x1800, RZ, 0xb8, !PT ;  /* 0x0000180002027812 */ /* 0x002fca00078eb8ff */
[----:B------:R3:W-:Y:S02]  /*1080*/  STS [UR20+0x8], R2 ;  /* 0x00000802ff007988 */ /* 0x0007e40008000814 */
.L_x_42:
[----:B------:R-:W-:Y:S05]  /*1090*/  @P2 BREAK B5 ;  /* 0x0000000000052942 */ /* 0x000fea0003800000 */
[----:B------:R-:W-:Y:S05]  /*10a0*/  @P2 BRA `(.L_x_44) ;  /* 0x0000000000242947 */ /* 0x000fea0003800000 */
[----:B-1-3--:R-:W1:Y:S01]  /*10b0*/  LDS R2, [UR20+0x8] ;  /* 0x00000814ff027984 */ /* 0x00ae620008000800 */
[----:B------:R-:W-:-:S05]  /*10c0*/  IMAD.MOV.U32 R3, RZ, RZ, 0x6000 ;  /* 0x00006000ff037424 */ /* 0x000fca00078e00ff */
[----:B-1----:R-:W-:-:S04]  /*10d0*/  LOP3.LUT R2, R2, 0x6000, R3, 0xd8, !PT ;  /* 0x0000600002027812 */ /* 0x002fc800078ed803 */
[----:B------:R-:W-:-:S05]  /*10e0*/  LOP3.LUT R2, R2, 0x400000, RZ, 0xb8, !PT ;  /* 0x0040000002027812 */ /* 0x000fca00078eb8ff */
[----:B------:R1:W-:Y:S02]  /*10f0*/  STS [UR20+0x8], R2 ;  /* 0x00000802ff007988 */ /* 0x0003e40008000814 */
.L_x_43:
[----:B------:R-:W-:Y:S05]  /*1100*/  BSYNC B5 ;  /* 0x0000000000057941 */ /* 0x000fea0003800000 */
.L_x_40:
[----:B-1-34-:R-:W1:Y:S02]  /*1110*/  @!P2 LDS R2, [UR20+0x8] ;  /* 0x00000814ff02a984 */ /* 0x01ae640008000800 */
[----:B-1----:R-:W-:-:S05]  /*1120*/  @!P2 LOP3.LUT R2, R2, 0x8000, RZ, 0xb8, !PT ;  /* 0x000080000202a812 */ /* 0x002fca00078eb8ff */
[----:B------:R4:W-:Y:S02]  /*1130*/  @!P2 STS [UR20+0x8], R2 ;  /* 0x00000802ff00a988 */ /* 0x0009e40008000814 */
.L_x_44:
[----:B------:R-:W-:Y:S05]  /*1140*/  BSYNC B4 ;  /* 0x0000000000047941 */ /* 0x000fea0003800000 */
.L_x_39:
[----:B------:R-:W-:Y:S05]  /*1150*/  WARPSYNC.ALL ;  /* 0x0000000000007948 */ /* 0x000fea0003800000 */
[----:B------:R-:W-:Y:S01]  /*1160*/  UIADD3 UR5, UR5, 0x100, URZ ;  /* 0x0000010005057890 */ /* 0x000fe2000fffe03f */
[----:B------:R-:W-:Y:S01]  /*1170*/  ISETP.GE.AND P1, PT, R13, 0x1, PT ;  /* 0x000000010d00780c */ /* 0x000fe20003f26270 */
[----:B------:R-:W-:Y:S01]  /*1180*/  IMAD.MOV.U32 R24, RZ, RZ, RZ ;  /* 0x000000ffff187224 */ /* 0x000fe200078e00ff */
[----:B------:R-:W-:Y:S01]  /*1190*/  SHF.R.U32.HI R7, RZ, 0x5, R0 ;  /* 0x00000005ff077819 */ /* 0x000fe20000011600 */
[----:B------:R-:W-:-:S04]  /*11a0*/  UIADD3 UR26, UP0, UR5, UR26, URZ ;  /* 0x0000001a051a7290 */ /* 0x000fc8000ff1e03f */
[----:B------:R-:W-:Y:S01]  /*11b0*/  ULEA.HI.X.SX32 UR27, UR5, UR27, 0x1, UP0 ;  /* 0x0000001b051b7291 */ /* 0x000fe200080f0e3f */
[----:B------:R-:W-:Y:S11]  /*11c0*/  @P0 BRA `(.L_x_45) ;  /* 0x0000000000280947 */ /* 0x000ff60003800000 */
[----:B-1-34-:R-:W1:Y:S01]  /*11d0*/  S2R R2, SR_LANEID ;  /* 0x0000000000027919 */ /* 0x01ae620000000000 */
[----:B------:R-:W-:Y:S05]  /*11e0*/  WARPSYNC.ALL ;  /* 0x0000000000007948 */ /* 0x000fea0003800000 */
[----:B-1----:R-:W-:-:S05]  /*11f0*/  IMAD.SHL.U32 R4, R2, 0x4, RZ ;  /* 0x0000000402047824 */ /* 0x002fca00078e00ff */
[----:B------:R-:W1:Y:S01]  /*1200*/  LDS R5, [R4+UR20] ;  /* 0x0000001404057984 */ /* 0x000e620008000800 */
[----:B------:R-:W-:-:S05]  /*1210*/  IADD3 R2, P3, R4, UR26, RZ ;  /* 0x0000001a04027c10 */ /* 0x000fca000ff7e0ff */
[----:B------:R-:W-:-:S05]  /*1220*/  IMAD.X R3, RZ, RZ, UR27, P3 ;  /* 0x0000001bff037e24 */ /* 0x000fca00098e06ff */
[----:B-1----:R1:W3:Y:S01]  /*1230*/  ATOMG.E.EXCH.STRONG.GPU PT, RZ, [R2], R5 ;  /* 0x0000000502ff73a8 */ /* 0x0022e200041ee100 */
[----:B------:R-:W-:-:S04]  /*1240*/  DEPBAR {5,4,3,2,1,0} ;  /* 0x0000003f0000791a */ /* 0x000fc80000000000 */
[----:B------:R1:W-:Y:S01]  /*1250*/  UTMACCTL.IV [UR26] ;  /* 0x000000001a0079b9 */ /* 0x0003e20008000000 */
[----:B------:R-:W-:Y:S01]  /*1260*/  NOP ;  /* 0x0000000000007918 */ /* 0x000fe20000000000 */
.L_x_45:
[----:B------:R-:W-:Y:S05]  /*1270*/  @P0 BRA `(.L_x_46) ;  /* 0x00000000000c0947 */ /* 0x000fea0003800000 */
[----:B------:R0:W-:Y:S01]  /*1280*/  UTMACMDFLUSH ;  /* 0x00000000000079b7 */ /* 0x0001e20000000000 */
[----:B------:R-:W-:Y:S05]  /*1290*/  @P0 BRA `(.L_x_46) ;  /* 0x0000000000040947 */ /* 0x000fea0003800000 */
[----:B------:R-:W-:-:S04]  /*12a0*/  DEPBAR.LE SB0, 0x0 ;  /* 0x000080000000791a */ /* 0x000fc80000000000 */
.L_x_46:
[----:B------:R-:W-:Y:S05]  /*12b0*/  WARPSYNC.ALL ;  /* 0x0000000000007948 */ /* 0x000fea0003800000 */
[----:B---3--:R-:W-:Y:S01]  /*12c0*/  BAR.SYNC.DEFER_BLOCKING 0x0 ;  /* 0x0000000000007b1d */ /* 0x008fe20000010000 */
[----:B------:R-:W-:Y:S01]  /*12d0*/  R2UR UR21, R7 ;  /* 0x00000000071572ca */ /* 0x000fe200000e0000 */
[----:B------:R-:W-:Y:S01]  /*12e0*/  USHF.L.U32 UR15, UR32, 0x8, URZ ;  /* 0x00000008200f7899 */ /* 0x000fe2000800063f */
[----:B------:R-:W-:Y:S01]  /*12f0*/  IMAD.MOV.U32 R25, RZ, RZ, RZ ;  /* 0x000000ffff197224 */ /* 0x000fe200078e00ff */
[----:B------:R-:W-:Y:S02]  /*1300*/  CS2R R26, SRZ ;  /* 0x00000000001a7805 */ /* 0x000fe4000001ff00 */
[----:B------:R-:W-:Y:S01]  /*1310*/  CS2R R28, SRZ ;  /* 0x00000000001c7805 */ /* 0x000fe2000001ff00 */
[----:B------:R-:W-:Y:S01]  /*1320*/  VOTEU.ALL UP0, P2 ;  /* 0x00000000003f7886 */ /* 0x000fe20001000000 */
[----:B------:R-:W-:Y:S01]  /*1330*/  UMOV UR6, 0x1 ;  /* 0x0000000100067882 */ /* 0x000fe20000000000 */
[----:B------:R-:W-:Y:S01]  /*1340*/  VOTEU.ALL UP1, P2 ;  /* 0x00000000003f7886 */ /* 0x000fe20001020000 */
[----:B------:R-:W-:Y:S01]  /*1350*/  VOTEU.ALL UP2, P2 ;  /* 0x00000000003f7886 */ /* 0x000fe20001040000 */
[----:B------:R-:W-:Y:S01]  /*1360*/  CS2R R30, SRZ ;  /* 0x00000000001e7805 */ /* 0x000fe2000001ff00 */
[----:B------:R-:W-:-:S04]  /*1370*/  @!UP0 UIADD3 UR8, -UR6, 0x100000, URZ ;  /* 0x0010000006088890 */ /* 0x000fc8000fffe13f */
[----:B------:R-:W-:Y:S02]  /*1380*/  @!UP0 USHF.L.U32 UR9, UR8, 0xb, URZ ;  /* 0x0000000b08098899 */ /* 0x000fe4000800063f */
[----:B------:R-:W-:Y:S01]  /*1390*/  @!UP0 USHF.L.U32 UR8, UR8, 0x1, URZ ;  /* 0x0000000108088899 */ /* 0x000fe2000800063f */
        /* <DEDUP_REMOVED lines=9> */
[----:B------:R-:W-:Y:S01]  /*1430*/  VOTEU.ALL UP0, P2 ;  /* 0x00000000003f7886 */ /* 0x000fe20001000000 */
[----:B------:R-:W-:Y:S02]  /*1440*/  CS2R R38, SRZ ;  /* 0x0000000000267805 */ /* 0x000fe4000001ff00 */
[----:B------:R-:W-:Y:S02]  /*1450*/  CS2R R40, SRZ ;  /* 0x0000000000287805 */ /* 0x000fe4000001ff00 */
[----:B------:R-:W-:Y:S02]  /*1460*/  CS2R R42, SRZ ;  /* 0x00000000002a7805 */ /* 0x000fe4000001ff00 */
[----:B------:R-:W-:-:S02]  /*1470*/  CS2R R44, SRZ ;  /* 0x00000000002c7805 */ /* 0x000fc4000001ff00 */
[----:B------:R-:W-:Y:S02]  /*1480*/  CS2R R46, SRZ ;  /* 0x00000000002e7805 */ /* 0x000fe4000001ff00 */
[----:B------:R-:W-:Y:S01]  /*1490*/  CS2R R48, SRZ ;  /* 0x0000000000307805 */ /* 0x000fe2000001ff00 */
[----:B------:R-:W3:Y:S02]  /*14a0*/  FENCE.VIEW.ASYNC.S ;  /* 0x00000000000073c6 */ /* 0x000ee40000000000 */
[----:B---3--:R-:W3:Y:S02]  /*14b0*/  @!UP0 SYNCS.EXCH.64 URZ, [UR20+0x3c000], UR8 ;  /* 0x03c00008143f85b2 */ /* 0x008ee40008000100 */
[----:B---3--:R-:W-:Y:S01]  /*14c0*/  BAR.SYNC.DEFER_BLOCKING 0x0 ;  /* 0x0000000000007b1d */ /* 0x008fe20000010000 */
[----:B------:R-:W-:Y:S02]  /*14d0*/  CS2R R50, SRZ ;  /* 0x0000000000327805 */ /* 0x000fe4000001ff00 */
[----:B------:R-:W-:-:S02]  /*14e0*/  CS2R R52, SRZ ;  /* 0x0000000000347805 */ /* 0x000fc4000001ff00 */
[----:B------:R-:W-:Y:S02]  /*14f0*/  CS2R R54, SRZ ;  /* 0x0000000000367805 */ /* 0x000fe4000001ff00 */
[----:B------:R-:W-:Y:S02]  /*1500*/  CS2R R56, SRZ ;  /* 0x0000000000387805 */ /* 0x000fe4000001ff00 */
[----:B------:R-:W-:Y:S02]  /*1510*/  CS2R R58, SRZ ;  /* 0x00000000003a7805 */ /* 0x000fe4000001ff00 */
[----:B------:R-:W-:Y:S02]  /*1520*/  CS2R R60, SRZ ;  /* 0x00000000003c7805 */ /* 0x000fe4000001ff00 */
        /* <DEDUP_REMOVED lines=16> */
[----:B------:R-:W-:Y:S01]  /*1630*/  CS2R R94, SRZ ;  /* 0x00000000005e7805 */ /* 0x000fe2000001ff00 */
[----:B------:R3:W4:Y:S02]  /*1640*/  @!UP1 SYNCS.EXCH.64 URZ, [UR20+0x3c008], UR10 ;  /* 0x03c0080a143f95b2 */ /* 0x0007240008000100 */
[----:B----4-:R-:W-:Y:S01]  /*1650*/  BAR.SYNC.DEFER_BLOCKING 0x0 ;  /* 0x0000000000007b1d */ /* 0x010fe20000010000 */
        /* <DEDUP_REMOVED lines=9> */
[----:B------:R-:W-:Y:S01]  /*16f0*/  CS2R R114, SRZ ;  /* 0x0000000000727805 */ /* 0x000fe2000001ff00 */
[----:B---3--:R-:W-:Y:S01]  /*1700*/  USHF.L.U32 UR11, UR33, 0x6, URZ ;  /* 0x00000006210b7899 */ /* 0x008fe2000800063f */
        /* <DEDUP_REMOVED lines=12> */
[----:B------:R3:W4:Y:S01]  /*17d0*/  @!UP2 SYNCS.EXCH.64 URZ, [UR20+0x3c010], UR6 ;  /* 0x03c01006143fa5b2 */ /* 0x0007220008000100 */
[----:B------:R-:W-:Y:S02]  /*17e0*/  CS2R R140, SRZ ;  /* 0x00000000008c7805 */ /* 0x000fe4000001ff00 */
[----:B------:R-:W-:Y:S02]  /*17f0*/  CS2R R142, SRZ ;  /* 0x00000000008e7805 */ /* 0x000fe4000001ff00 */
[----:B------:R-:W-:Y:S02]  /*1800*/  CS2R R144, SRZ ;  /* 0x0000000000907805 */ /* 0x000fe4000001ff00 */
[----:B------:R-:W-:-:S02]  /*1810*/  CS2R R146, SRZ ;  /* 0x0000000000927805 */ /* 0x000fc4000001ff00 */
[----:B------:R-:W-:Y:S02]  /*1820*/  CS2R R148, SRZ ;  /* 0x0000000000947805 */ /* 0x000fe4000001ff00 */
[----:B------:R-:W-:Y:S01]  /*1830*/  CS2R R150, SRZ ;  /* 0x0000000000967805 */ /* 0x000fe2000001ff00 */
[----:B------:R-:W-:Y:S06]  /*1840*/  @!P1 BRA `(.L_x_47) ;  /* 0x0000000800649947 */ /* 0x000fec0003800000 */
        /* <DEDUP_REMOVED lines=63> */
[----:B------:R-:W-:Y:S01]  /*1c40*/  CS2R R150, SRZ ;  /* 0x0000000000967805 */ /* 0x000fe2000001ff00 */
[----:B------:R-:W-:Y:S01]  /*1c50*/  UMOV UR5, URZ ;  /* 0x0000003f00057c82 */ /* 0x000fe20008000000 */
[----:B---3--:R-:W-:-:S05]  /*1c60*/  UMOV UR6, URZ ;  /* 0x0000003f00067c82 */ /* 0x008fca0008000000 */
.L_x_49:
[----:B----4-:R-:W-:Y:S01]  /*1c70*/  BAR.SYNC.DEFER_BLOCKING 0x0 ;  /* 0x0000000000007b1d */ /* 0x010fe20000010000 */
[----:B------:R-:W-:Y:S01]  /*1c80*/  ULEA UR31, UR5, UR20, 0x3 ;  /* 0x00000014051f7291 */ /* 0x000fe2000f8e183f */
[----:B-1----:R-:W-:Y:S01]  /*1c90*/  @!P2 IMAD.MOV.U32 R3, RZ, RZ, 0x14000 ;  /* 0x00014000ff03a424 */ /* 0x002fe200078e00ff */
[----:B------:R-:W-:Y:S01]  /*1ca0*/  ELECT P0, URZ, PT ;  /* 0x00000000003f782f */ /* 0x000fe20003800000 */
[----:B------:R-:W-:Y:S01]  /*1cb0*/  IMAD.U32 R2, RZ, RZ, UR4 ;  /* 0x00000004ff027e24 */ /* 0x000fe2000f8e00ff */
[----:B------:R-:W-:Y:S02]  /*1cc0*/  ULEA UR7, UR5, UR20, 0xe ;  /* 0x0000001405077291 */ /* 0x000fe4000f8e703f */
[----:B------:R-:W-:Y:S01]  /*1cd0*/  ISETP.LT.U32.AND P0, PT, R6, 0x40, P0 ;  /* 0x000000400600780c */ /* 0x000fe20000701070 */
[----:B------:R-:W-:Y:S01]  /*1ce0*/  ULEA UR18, UR5, UR20, 0x10 ;  /* 0x0000001405127291 */ /* 0x000fe2000f8e803f */
[----:B------:R-:W-:Y:S01]  /*1cf0*/  SHF.L.U32 R2, R2, 0x1f, RZ ;  /* 0x0000001f02027819 */ /* 0x000fe200000006ff */
[----:B------:R-:W-:-:S02]  /*1d00*/  ULOP3.LUT UR8, UR21, 0x1, URZ, 0xc0, !UPT ;  /* 0x0000000115087892 */ /* 0x000fc4000f8ec03f */
[----:B------:R-:W-:Y:S02]  /*1d10*/  UIADD3 UR7, UR7, 0x30000, URZ ;  /* 0x0003000007077890 */ /* 0x000fe4000fffe03f */
[----:B------:R-:W-:Y:S02]  /*1d20*/  ULEA UR10, UR8, UR6, 0x6 ;  /* 0x00000006080a7291 */ /* 0x000fe4000f8e303f */
[----:B------:R-:W-:Y:S02]  /*1d30*/  ULEA UR12, UR8, UR18, 0xf ;  /* 0x00000012080c7291 */ /* 0x000fe4000f8e783f */
[----:B------:R-:W-:Y:S02]  /*1d40*/  ULEA UR8, UR8, UR7, 0xd ;  /* 0x0000000708087291 */ /* 0x000fe4000f8e683f */
[----:B------:R-:W-:Y:S01]  /*1d50*/  VOTEU.ANY UP0, P0 ;  /* 0x00000000003f7886 */ /* 0x000fe20000000100 */
[----:B------:R-:W-:Y:S01]  /*1d60*/  VOTEU.ANY UP2, P0 ;  /* 0x00000000003f7886 */ /* 0x000fe20000040100 */
[----:B------:R-:W-:Y:S01]  /*1d70*/  ELECT P1, URZ, PT ;  /* 0x00000000003f782f */ /* 0x000fe20003820000 */
[----:B------:R1:W-:Y:S01]  /*1d80*/  @!P2 SYNCS.ARRIVE.TRANS64 RZ, [UR31+0x3c000], R3 ;  /* 0x03c00003ffffa9a7 */ /* 0x0003e2000800001f */
[----:B------:R-:W-:Y:S01]  /*1d90*/  BAR.SYNC.DEFER_BLOCKING 0x0 ;  /* 0x0000000000007b1d */ /* 0x000fe20000010000 */
[----:B------:R-:W-:Y:S01]  /*1da0*/  @UP0 UIADD3 UR9, UR31, 0x3c000, URZ ;  /* 0x0003c0001f090890 */ /* 0x000fe2000fffe03f */
[----:B------:R-:W-:Y:S01]  /*1db0*/  ISETP.LT.U32.AND P1, PT, R6, 0x40, P1 ;  /* 0x000000400600780c */ /* 0x000fe20000f21070 */
[----:B------:R-:W-:-:S02]  /*1dc0*/  USHF.R.U32.HI UR30, URZ, 0x4, UR7 ;  /* 0x000000043f1e7899 */ /* 0x000fc40008011607 */
[----:B------:R-:W-:Y:S01]  /*1dd0*/  USHF.R.U32.HI UR18, URZ, 0x4, UR18 ;  /* 0x000000043f127899 */ /* 0x000fe20008011612 */
[----:B------:R-:W-:Y:S01]  /*1de0*/  @UP0 UMOV UR16, UR22 ;  /* 0x0000001600100c82 */ /* 0x000fe20008000000 */
[----:B------:R-:W-:Y:S01]  /*1df0*/  @UP0 UMOV UR17, UR23 ;  /* 0x0000001700110c82 */ /* 0x000fe20008000000 */
[----:B------:R-:W-:Y:S01]  /*1e00*/  UMOV UR14, UR10 ;  /* 0x0000000a000e7c82 */ /* 0x000fe20008000000 */
[----:B------:R-:W-:Y:S02]  /*1e10*/  USGXT.U32 UR30, UR30, 0xe ;  /* 0x0000000e1e1e789a */ /* 0x000fe40008000000 */
[----:B------:R-:W-:Y:S01]  /*1e20*/  USGXT.U32 UR18, UR18, 0xe ;  /* 0x0000000e1212789a */ /* 0x000fe20008000000 */
[----:B------:R-:W-:-:S03]  /*1e30*/  UMOV UR19, 0x40000040 ;  /* 0x4000004000137882 */ /* 0x000fc60000000000 */
[----:B------:R-:W-:Y:S01]  /*1e40*/  VOTEU.ANY UP1, P1 ;  /* 0x00000000003f7886 */ /* 0x000fe20000820100 */
[----:B------:R-:W-:-:S04]  /*1e50*/  VOTEU.ANY UP3, P1 ;  /* 0x00000000003f7886 */ /* 0x000fc80000860100 */
[----:B------:R-:W-:Y:S01]  /*1e60*/  @UP1 UIADD3 UR13, UR31, 0x3c000, URZ ;  /* 0x0003c0001f0d1890 */ /* 0x000fe2000fffe03f */
[----:B------:R-:W-:Y:S01]  /*1e70*/  @UP1 UMOV UR28, UR24 ;  /* 0x00000018001c1c82 */ /* 0x000fe20008000000 */
[----:B------:R-:W-:Y:S01]  /*1e80*/  @UP1 UMOV UR29, UR25 ;  /* 0x00000019001d1c82 */ /* 0x000fe20008000000 */
[----:B------:R3:W-:Y:S01]  /*1e90*/  @UP2 UTMALDG.2D [UR8], [UR16] ;  /* 0x00000008100025b4 */ /* 0x0007e20008008000 */
[----:B------:R4:W-:Y:S06]  /*1ea0*/  MEMBAR.ALL.CTA ;  /* 0x0000000000007992 */ /* 0x0009ec0000008000 */
[----:B----4-:R-:W4:Y:S01]  /*1eb0*/  FENCE.VIEW.ASYNC.S ;  /* 0x00000000000073c6 */ /* 0x010f220000000000 */
[----:B---3--:R-:W-:Y:S01]  /*1ec0*/  UMOV UR16, UR30 ;  /* 0x0000001e00107c82 */ /* 0x008fe20008000000 */
[----:B------:R-:W-:Y:S01]  /*1ed0*/  UMOV UR17, 0x40000040 ;  /* 0x4000004000117882 */ /* 0x000fe20000000000 */
[----:B----4-:R-:W-:Y:S06]  /*1ee0*/  BAR.SYNC.DEFER_BLOCKING 0x0 ;  /* 0x0000000000007b1d */ /* 0x010fec0000010000 */
[----:B------:R1:W-:Y:S02]  /*1ef0*/  @UP3 UTMALDG.2D [UR12], [UR28] ;  /* 0x0000000c1c0035b4 */ /* 0x0003e40008008000 */
[----:B------:R-:W-:Y:S06]  /*1f00*/  BAR.SYNC.DEFER_BLOCKING 0x0 ;  /* 0x0000000000007b1d */ /* 0x000fec0000010000 */
[----:B------:R-:W3:Y:S02]  /*1f10*/  SYNCS.PHASECHK.TRANS64.TRYWAIT P0, [UR31+0x3c000], R2 ;  /* 0x03c00002ff0075a7 */ /* 0x000ee4000800015f */
[----:B-1-3--:R-:W-:Y:S05]  /*1f20*/  @!P0 BRA `(.L_x_48) ;  /* 0x0000000800748947 */ /* 0x00afea0003800000 */
.L_x_50:
[----:B------:R-:W-:Y:S02]  /*1f30*/  WARPGROUP.DEPBAR.LE gsb0, 0x0 ;  /* 0x00008000000079c5 */ /* 0x000fe40000010000 */
[----:B------:R-:W-:Y:S01]  /*1f40*/  WARPGROUP.ARRIVE ;  /* 0x00000000000079c5 */ /* 0x000fe20000000000 */
[----:B------:R-:W-:Y:S01]  /*1f50*/  UMOV UR7, URZ ;  /* 0x0000003f00077c82 */ /* 0x000fe20008000000 */
[----:B------:R-:W-:Y:S01]  /*1f60*/  UMOV UR8, URZ ;  /* 0x0000003f00087c82 */ /* 0x000fe20008000000 */
[----:B------:R-:W1:Y:S01]  /*1f70*/  LDC R2, c[0x0][0x230] ;  /* 0x00008c00ff027b82 */ /* 0x000e620000000800 */
[----:B------:R-:W-:Y:S02]  /*1f80*/  UIADD3 UR6, UR6, 0x80, URZ ;  /* 0x0000008006067890 */ /* 0x000fe4000fffe03f */
[----:B------:R-:W-:Y:S01]  /*1f90*/  HGMMA.64x256x16.F32 R24, gdesc[UR16], R24 ;  /* 0x03e00000101879f0 */ /* 0x000fe20008700818 */
[----:B------:R-:W-:Y:S02]  /*1fa0*/  UIADD3 UR18, UP1, UR18, 0x2, URZ ;  /* 0x0000000212127890 */ /* 0x000fe4000ff3e03f */
[----:B------:R-:W-:-:S02]  /*1fb0*/  UIADD3 UR16, UP0, UR30, 0x2, URZ ;  /* 0x000000021e107890 */ /* 0x000fc4000ff1e03f */
[----:B------:R-:W-:Y:S02]  /*1fc0*/  UIADD3.X UR19, UR8, 0x40000040, URZ, UP1, !UPT ;  /* 0x4000004008137890 */ /* 0x000fe40008ffe43f */
[----:B------:R-:W-:Y:S02]  /*1fd0*/  UIADD3.X UR17, UR7, 0x40000040, URZ, UP0, !UPT ;  /* 0x4000004007117890 */ /* 0x000fe400087fe43f */
[----:B------:R-:W-:Y:S02]  /*1fe0*/  UIADD3.64 UR30, UR18, 0x2, URZ ;  /* 0x00000002121e7897 */ /* 0x000fe4000fffe03f */
[----:B------:R-:W-:Y:S02]  /*1ff0*/  UIADD3.64 UR28, UR16, 0x2, URZ ;  /* 0x00000002101c7897 */ /* 0x000fe4000fffe03f */
[----:B------:R-:W-:-:S04]  /*2000*/  UIADD3 UR5, UR5, 0x1, URZ ;  /* 0x0000000105057890 */ /* 0x000fc8000fffe03f */
[----:B------:R-:W-:Y:S01]  /*2010*/  UISETP.NE.U32.AND UP0, UPT, UR5, 0x3, UPT ;  /* 0x000000030500788c */ /* 0x000fe2000bf05070 */
[----:B-1----:R-:W-:-:S03]  /*2020*/  ISETP.LE.AND P0, PT, R2, UR6, PT ;  /* 0x0000000602007c0c */ /* 0x002fc6000bf03270 */
[----:B------:R-:W-:Y:S02]  /*2030*/  USEL UR7, URZ, 0x1, UP0 ;  /* 0x000000013f077887 */ /* 0x000fe40008000000 */
[----:B------:R-:W-:Y:S02]  /*2040*/  USEL UR5, UR5, URZ, UP0 ;  /* 0x0000003f05057287 */ /* 0x000fe40008000000 */
[----:B------:R-:W-:-:S03]  /*2050*/  ULOP3.LUT UR4, UR4, UR7, URZ, 0x3c, !UPT ;  /* 0x0000000704047292 */ /* 0x000fc6000f8e3c3f */
[----:B------:R-:W-:-:S15]  /*2060*/  HGMMA.64x256x16.F32 R24, gdesc[UR16], R24 ;  /* 0x03e00000101879f0 */ /* 0x000fde0008700818 */
[----:B------:R-:W-:-:S13]  /*2070*/  NOP ;  /* 0x0000000000007918 */ /* 0x000fda0000000000 */
[----:B------:R-:W-:Y:S01]  /*2080*/  HGMMA.64x256x16.F32 R24, gdesc[UR28], R24 ;  /* 0x03e000001c1879f0 */ /* 0x000fe20008700818 */
[----:B------:R-:W-:Y:S02]  /*2090*/  UIADD3.64 UR30, UR18, 0x4, URZ ;  /* 0x00000004121e7897 */ /* 0x000fe4000fffe03f */
[----:B------:R-:W-:-:S15]  /*20a0*/  UIADD3.64 UR28, UR16, 0x4, URZ ;  /* 0x00000004101c7897 */ /* 0x000fde000fffe03f */
[----:B------:R-:W-:-:S10]  /*20b0*/  NOP ;  /* 0x0000000000007918 */ /* 0x000fd40000000000 */
        /* <DEDUP_REMOVED lines=10> */
[----:B------:R-:W-:Y:S02]  /*2160*/  UIADD3.64 UR28, UR16, 0x202, URZ ;  /* 0x00000202101c7897 */ /* 0x000fe4000fffe03f */
[----:B------:R-:W-:Y:S02]  /*2170*/  UIADD3.64 UR18, UR18, 0x804, URZ ;  /* 0x0000080412127897 */ /* 0x000fe4000fffe03f */
[----:B------:R-:W-:-:S15]  /*2180*/  UIADD3.64 UR16, UR16, 0x204, URZ ;  /* 0x0000020410107897 */ /* 0x000fde000fffe03f */
[----:B------:R-:W-:-:S06]  /*2190*/  NOP ;  /* 0x0000000000007918 */ /* 0x000fcc0000000000 */
[----:B------:R-:W-:-:S15]  /*21a0*/  HGMMA.64x256x16.F32 R24, gdesc[UR28], R24 ;  /* 0x03e000001c1879f0 */ /* 0x000fde0008700818 */
[----:B------:R-:W-:-:S13]  /*21b0*/  NOP ;  /* 0x0000000000007918 */ /* 0x000fda0000000000 */
[----:B------:R-:W-:Y:S01]  /*21c0*/  HGMMA.64x256x16.F32 R24, gdesc[UR16], R24, gsb0 ;  /* 0x03e00000101879f0 */ /* 0x000fe20008000818 */
[----:B------:R-:W-:Y:S05]  /*21d0*/  @!P0 BRA `(.L_x_49) ;  /* 0xfffffff800a48947 */ /* 0x000fea000383ffff */
.L_x_47:
[----:B------:R-:W-:Y:S02]  /*21e0*/  WARPGROUP.DEPBAR.LE gsb0, 0x0 ;  /* 0x00008000000079c5 */ /* 0x000fe40000010000 */
[----:B----4-:R-:W-:Y:S01]  /*21f0*/  BAR.SYNC.DEFER_BLOCKING 0x0 ;  /* 0x0000000000007b1d */ /* 0x010fe20000010000 */
[C---:B-1----:R-:W-:Y:S01]  /*2200*/  IMAD.SHL.U32 R2, R0.reuse, 0x80, RZ ;  /* 0x0000008000027824 */ /* 0x042fe200078e00ff */
[----:B------:R-:W-:Y:S01]  /*2210*/  F2FP.F16.F32.PACK_AB R24, R25, R24 ;  /* 0x000000181918723e */ /* 0x000fe200000000ff */
[----:B------:R-:W-:Y:S01]  /*2220*/  IMAD.SHL.U32 R3, R0, 0x10, RZ ;  /* 0x0000001000037824 */ /* 0x000fe200078e00ff */
[----:B------:R-:W-:Y:S01]  /*2230*/  F2FP.F16.F32.PACK_AB R25, R27, R26 ;  /* 0x0000001a1b19723e */ /* 0x000fe200000000ff */
[----:B------:R-:W-:Y:S01]  /*2240*/  ULOP3.LUT UR21, UR21, 0x3, URZ, 0xc0, !UPT ;  /* 0x0000000315157892 */ /* 0x000fe2000f8ec03f */
[----:B------:R-:W-:Y:S01]  /*2250*/  LOP3.LUT R2, R2, 0x780, RZ, 0xc0, !PT ;  /* 0x0000078002027812 */ /* 0x000fe200078ec0ff */
[----:B------:R-:W-:Y:S01]  /*2260*/  UMOV UR10, UR11 ;  /* 0x0000000b000a7c82 */ /* 0x000fe20008000000 */
[----:B------:R-:W-:Y:S01]  /*2270*/  F2FP.F16.F32.PACK_AB R56, R57, R56 ;  /* 0x000000383938723e */ /* 0x000fe200000000ff */
[----:B------:R-:W-:Y:S01]  /*2280*/  ULEA UR9, UR21, UR15, 0x6 ;  /* 0x0000000f15097291 */ /* 0x000fe2000f8e303f */
[----:B------:R-:W-:Y:S01]  /*2290*/  LOP3.LUT R3, R2, 0x70, R3, 0xf8, !PT ;  /* 0x0000007002037812 */ /* 0x000fe200078ef803 */
[----:B------:R-:W-:Y:S01]  /*22a0*/  ULEA UR8, UR21, UR20, 0xd ;  /* 0x0000001415087291 */ /* 0x000fe2000f8e683f */
[----:B------:R-:W-:-:S02]  /*22b0*/  F2FP.F16.F32.PACK_AB R26, R29, R28 ;  /* 0x0000001c1d1a723e */ /* 0x000fc400000000ff */
[----:B------:R-:W-:Y:S02]  /*22c0*/  ELECT P0, URZ, PT ;  /* 0x00000000003f782f */ /* 0x000fe40003800000 */
[----:B------:R-:W-:Y:S01]  /*22d0*/  LOP3.LUT R3, R3, 0x10, R0, 0x78, !PT ;  /* 0x0000001003037812 */ /* 0x000fe200078e7800 */
[----:B------:R-:W-:Y:S01]  /*22e0*/  IMAD.SHL.U32 R0, R0, 0x40, RZ ;  /* 0x0000004000007824 */ /* 0x000fe200078e00ff */
[----:B------:R-:W-:Y:S02]  /*22f0*/  F2FP.F16.F32.PACK_AB R27, R31, R30 ;  /* 0x0000001e1f1b723e */ /* 0x000fe400000000ff */
[----:B------:R-:W-:Y:S02]  /*2300*/  F2FP.F16.F32.PACK_AB R57, R59, R58 ;  /* 0x0000003a3b39723e */ /* 0x000fe400000000ff */
[----:B------:R-:W-:Y:S02]  /*2310*/  LOP3.LUT R0, R3, 0x1800, R0, 0xf8, !PT ;  /* 0x0000180003007812 */ /* 0x000fe400078ef800 */
[----:B------:R-:W-:Y:S01]  /*2320*/  F2FP.F16.F32.PACK_AB R88, R89, R88 ;  /* 0x000000585958723e */ /* 0x000fe200000000ff */
[----:B------:R-:W1:Y:S02]  /*2330*/  @!P2 SYNCS.CCTL.IV [UR20+0x3c000] ;  /* 0x03c00000ff00a9b1 */ /* 0x000e640008000014 */
[----:B-1----:R-:W-:Y:S01]  /*2340*/  BAR.SYNC.DEFER_BLOCKING 0x0 ;  /* 0x0000000000007b1d */ /* 0x002fe20000010000 */
[C---:B------:R-:W-:Y:S01]  /*2350*/  LOP3.LUT R3, R0.reuse, 0x20, RZ, 0x3c, !PT ;  /* 0x0000002000037812 */ /* 0x040fe200078e3cff */
[----:B------:R-:W-:Y:S01]  /*2360*/  VIADD R2, R0, UR20 ;  /* 0x0000001400027c36 */ /* 0x000fe20008000000 */
[----:B------:R-:W-:-:S02]  /*2370*/  F2FP.F16.F32.PACK_AB R58, R61, R60 ;  /* 0x0000003c3d3a723e */ /* 0x000fc400000000ff */
[----:B------:R-:W-:Y:S01]  /*2380*/  F2FP.F16.F32.PACK_AB R59, R63, R62 ;  /* 0x0000003e3f3b723e */ /* 0x000fe200000000ff */
[----:B------:R-:W-:Y:S01]  /*2390*/  VIADD R3, R3, UR20 ;  /* 0x0000001403037c36 */ /* 0x000fe20008000000 */
[----:B------:R-:W-:Y:S02]  /*23a0*/  F2FP.F16.F32.PACK_AB R89, R91, R90 ;  /* 0x0000005a5b59723e */ /* 0x000fe400000000ff */
[----:B------:R-:W-:Y:S02]  /*23b0*/  F2FP.F16.F32.PACK_AB R120, R121, R120 ;  /* 0x000000787978723e */ /* 0x000fe400000000ff */
[----:B------:R-:W-:Y:S02]  /*23c0*/  F2FP.F16.F32.PACK_AB R32, R33, R32 ;  /* 0x000000202120723e */ /* 0x000fe400000000ff */
[----:B------:R-:W-:Y:S02]  /*23d0*/  F2FP.F16.F32.PACK_AB R90, R93, R92 ;  /* 0x0000005c5d5a723e */ /* 0x000fe400000000ff */
[----:B------:R-:W-:-:S02]  /*23e0*/  F2FP.F16.F32.PACK_AB R91, R95, R94 ;  /* 0x0000005e5f5b723e */ /* 0x000fc400000000ff */
[----:B------:R-:W-:Y:S02]  /*23f0*/  F2FP.F16.F32.PACK_AB R121, R123, R122 ;  /* 0x0000007a7b79723e */ /* 0x000fe400000000ff */
[----:B------:R-:W-:Y:S02]  /*2400*/  F2FP.F16.F32.PACK_AB R33, R35, R34 ;  /* 0x000000222321723e */ /* 0x000fe400000000ff */
[----:B------:R-:W-:Y:S02]  /*2410*/  F2FP.F16.F32.PACK_AB R64, R65, R64 ;  /* 0x000000404140723e */ /* 0x000fe400000000ff */
[----:B------:R-:W-:Y:S01]  /*2420*/  F2FP.F16.F32.PACK_AB R122, R125, R124 ;  /* 0x0000007c7d7a723e */ /* 0x000fe200000000ff */
[----:B------:R-:W1:Y:S02]  /*2430*/  @!P2 SYNCS.CCTL.IV [UR20+0x3c008] ;  /* 0x03c00800ff00a9b1 */ /* 0x000e640008000014 */
[----:B-1----:R-:W-:Y:S01]  /*2440*/  BAR.SYNC.DEFER_BLOCKING 0x0 ;  /* 0x0000000000007b1d */ /* 0x002fe20000010000 */
[----:B------:R-:W-:-:S02]  /*2450*/  F2FP.F16.F32.PACK_AB R123, R127, R126 ;  /* 0x0000007e7f7b723e */ /* 0x000fc400000000ff */
[----:B------:R-:W-:Y:S02]  /*2460*/  LOP3.LUT R4, R0, 0x40, RZ, 0x3c, !PT ;  /* 0x0000004000047812 */ /* 0x000fe400078e3cff */
[----:B------:R-:W-:Y:S02]  /*2470*/  F2FP.F16.F32.PACK_AB R34, R37, R36 ;  /* 0x000000242522723e */ /* 0x000fe400000000ff */
[----:B------:R-:W-:Y:S01]  /*2480*/  F2FP.F16.F32.PACK_AB R35, R39, R38 ;  /* 0x000000262723723e */ /* 0x000fe200000000ff */
[----:B------:R-:W-:Y:S01]  /*2490*/  VIADD R4, R4, UR20 ;  /* 0x0000001404047c36 */ /* 0x000fe20008000000 */
[----:B------:R-:W-:Y:S02]  /*24a0*/  F2FP.F16.F32.PACK_AB R65, R67, R66 ;  /* 0x000000424341723e */ /* 0x000fe400000000ff */
[----:B------:R-:W-:Y:S02]  /*24b0*/  F2FP.F16.F32.PACK_AB R96, R97, R96 ;  /* 0x000000606160723e */ /* 0x000fe400000000ff */
[----:B------:R-:W-:-:S02]  /*24c0*/  F2FP.F16.F32.PACK_AB R66, R69, R68 ;  /* 0x000000444542723e */ /* 0x000fc400000000ff */
[----:B------:R-:W-:Y:S02]  /*24d0*/  F2FP.F16.F32.PACK_AB R67, R71, R70 ;  /* 0x000000464743723e */ /* 0x000fe400000000ff */
[----:B------:R-:W-:Y:S02]  /*24e0*/  F2FP.F16.F32.PACK_AB R97, R99, R98 ;  /* 0x000000626361723e */ /* 0x000fe400000000ff */
[----:B------:R-:W-:Y:S02]  /*24f0*/  F2FP.F16.F32.PACK_AB R128, R129, R128 ;  /* 0x000000808180723e */ /* 0x000fe400000000ff */
[----:B------:R-:W-:Y:S02]  /*2500*/  F2FP.F16.F32.PACK_AB R40, R41, R40 ;  /* 0x000000282928723e */ /* 0x000fe400000000ff */
[----:B------:R-:W-:Y:S01]  /*2510*/  F2FP.F16.F32.PACK_AB R98, R101, R100 ;  /* 0x000000646562723e */ /* 0x000fe200000000ff */
[----:B------:R-:W1:Y:S02]  /*2520*/  @!P2 SYNCS.CCTL.IV [UR20+0x3c010] ;  /* 0x03c01000ff00a9b1 */ /* 0x000e640008000014 */
[----:B-1----:R-:W-:Y:S01]  /*2530*/  STSM.16.M88.4 [R2], R24 ;  /* 0x0000001802007844 */ /* 0x002fe20000000200 */
[----:B------:R-:W-:-:S02]  /*2540*/  F2FP.F16.F32.PACK_AB R99, R103, R102 ;  /* 0x000000666763723e */ /* 0x000fc400000000ff */
[----:B------:R-:W-:Y:S01]  /*2550*/  F2FP.F16.F32.PACK_AB R129, R131, R130 ;  /* 0x000000828381723e */ /* 0x000fe200000000ff */
[----:B------:R-:W-:Y:S01]  /*2560*/  STSM.16.M88.4 [R2+0x2000], R56 ;  /* 0x0020003802007844 */ /* 0x000fe20000000200 */
[----:B------:R-:W-:Y:S02]  /*2570*/  F2FP.F16.F32.PACK_AB R41, R43, R42 ;  /* 0x0000002a2b29723e */ /* 0x000fe400000000ff */
[----:B------:R-:W-:Y:S01]  /*2580*/  F2FP.F16.F32.PACK_AB R72, R73, R72 ;  /* 0x000000484948723e */ /* 0x000fe200000000ff */
[----:B------:R-:W-:Y:S01]  /*2590*/  STSM.16.M88.4 [R2+0x4000], R88 ;  /* 0x0040005802007844 */ /* 0x000fe20000000200 */
[----:B------:R-:W-:Y:S02]  /*25a0*/  F2FP.F16.F32.PACK_AB R130, R133, R132 ;  /* 0x000000848582723e */ /* 0x000fe400000000ff */
[----:B------:R-:W-:Y:S01]  /*25b0*/  F2FP.F16.F32.PACK_AB R131, R135, R134 ;  /* 0x000000868783723e */ /* 0x000fe200000000ff */
[----:B------:R-:W-:Y:S01]  /*25c0*/  STSM.16.M88.4 [R2+0x6000], R120 ;  /* 0x0060007802007844 */ /* 0x000fe20000000200 */
[----:B------:R-:W-:-:S02]  /*25d0*/  LOP3.LUT R0, R0, 0x60, RZ, 0x3c, !PT ;  /* 0x0000006000007812 */ /* 0x000fc400078e3cff */
[----:B------:R-:W-:Y:S01]  /*25e0*/  F2FP.F16.F32.PACK_AB R42, R45, R44 ;  /* 0x0000002c2d2a723e */ /* 0x000fe200000000ff */
[----:B------:R-:W-:Y:S01]  /*25f0*/  STSM.16.M88.4 [R3], R32 ;  /* 0x0000002003007844 */ /* 0x000fe20000000200 */
[----:B------:R-:W-:Y:S01]  /*2600*/  F2FP.F16.F32.PACK_AB R43, R47, R46 ;  /* 0x0000002e2f2b723e */ /* 0x000fe200000000ff */
[----:B------:R-:W-:Y:S01]  /*2610*/  VIADD R0, R0, UR20 ;  /* 0x0000001400007c36 */ /* 0x000fe20008000000 */
[----:B------:R-:W-:Y:S01]  /*2620*/  F2FP.F16.F32.PACK_AB R73, R75, R74 ;  /* 0x0000004a4b49723e */ /* 0x000fe200000000ff */
[----:B------:R-:W-:Y:S01]  /*2630*/  STSM.16.M88.4 [R3+0x2000], R64 ;  /* 0x0020004003007844 */ /* 0x000fe20000000200 */
[----:B------:R-:W-:Y:S02]  /*2640*/  F2FP.F16.F32.PACK_AB R104, R105, R104 ;  /* 0x000000686968723e */ /* 0x000fe400000000ff */
[----:B------:R-:W-:Y:S01]  /*2650*/  F2FP.F16.F32.PACK_AB R74, R77, R76 ;  /* 0x0000004c4d4a723e */ /* 0x000fe200000000ff */
[----:B------:R-:W-:Y:S01]  /*2660*/  STSM.16.M88.4 [R3+0x4000], R96 ;  /* 0x0040006003007844 */ /* 0x000fe20000000200 */
[----:B------:R-:W-:-:S02]  /*2670*/  F2FP.F16.F32.PACK_AB R75, R79, R78 ;  /* 0x0000004e4f4b723e */ /* 0x000fc400000000ff */
[----:B------:R-:W-:Y:S01]  /*2680*/  F2FP.F16.F32.PACK_AB R105, R107, R106 ;  /* 0x0000006a6b69723e */ /* 0x000fe200000000ff */
[----:B------:R-:W-:Y:S01]  /*2690*/  STSM.16.M88.4 [R3+0x6000], R128 ;  /* 0x0060008003007844 */ /* 0x000fe20000000200 */
[----:B------:R-:W-:Y:S02]  /*26a0*/  F2FP.F16.F32.PACK_AB R136, R137, R136 ;  /* 0x000000888988723e */ /* 0x000fe400000000ff */
[----:B------:R-:W-:Y:S01]  /*26b0*/  F2FP.F16.F32.PACK_AB R48, R49, R48 ;  /* 0x000000303130723e */ /* 0x000fe200000000ff */
[----:B------:R-:W-:Y:S01]  /*26c0*/  STSM.16.M88.4 [R4], R40 ;  /* 0x0000002804007844 */ /* 0x000fe20000000200 */
[----:B------:R-:W-:Y:S02]  /*26d0*/  F2FP.F16.F32.PACK_AB R106, R109, R108 ;  /* 0x0000006c6d6a723e */ /* 0x000fe400000000ff */
[----:B------:R-:W-:Y:S01]  /*26e0*/  F2FP.F16.F32.PACK_AB R107, R111, R110 ;  /* 0x0000006e6f6b723e */ /* 0x000fe200000000ff */
[----:B------:R-:W-:Y:S01]  /*26f0*/  STSM.16.M88.4 [R4+0x2000], R72 ;  /* 0x0020004804007844 */ /* 0x000fe20000000200 */
[----:B------:R-:W-:-:S02]  /*2700*/  F2FP.F16.F32.PACK_AB R137, R139, R138 ;  /* 0x0000008a8b89723e */ /* 0x000fc400000000ff */
[----:B------:R-:W-:Y:S01]  /*2710*/  F2FP.F16.F32.PACK_AB R49, R51, R50 ;  /* 0x000000323331723e */ /* 0x000fe200000000ff */
[----:B------:R-:W-:Y:S01]  /*2720*/  STSM.16.M88.4 [R4+0x4000], R104 ;  /* 0x0040006804007844 */ /* 0x000fe20000000200 */
[----:B------:R-:W-:Y:S02]  /*2730*/  F2FP.F16.F32.PACK_AB R80, R81, R80 ;  /* 0x000000505150723e */ /* 0x000fe400000000ff */
[----:B------:R-:W-:Y:S02]  /*2740*/  F2FP.F16.F32.PACK_AB R138, R141, R140 ;  /* 0x0000008c8d8a723e */ /* 0x000fe400000000ff */
[----:B------:R-:W-:Y:S02]  /*2750*/  F2FP.F16.F32.PACK_AB R139, R143, R142 ;  /* 0x0000008e8f8b723e */ /* 0x000fe400000000ff */
[----:B------:R-:W-:Y:S02]  /*2760*/  F2FP.F16.F32.PACK_AB R50, R53, R52 ;  /* 0x000000343532723e */ /* 0x000fe400000000ff */
[----:B------:R-:W-:Y:S01]  /*2770*/  F2FP.F16.F32.PACK_AB R51, R55, R54 ;  /* 0x000000363733723e */ /* 0x000fe200000000ff */
[----:B------:R-:W-:Y:S01]  /*2780*/  STSM.16.M88.4 [R4+0x6000], R136 ;  /* 0x0060008804007844 */ /* 0x000fe20000000200 */
[----:B------:R-:W-:-:S02]  /*2790*/  F2FP.F16.F32.PACK_AB R81, R83, R82 ;  /* 0x000000525351723e */ /* 0x000fc400000000ff */
[----:B------:R-:W-:Y:S01]  /*27a0*/  F2FP.F16.F32.PACK_AB R112, R113, R112 ;  /* 0x000000707170723e */ /* 0x000fe200000000ff */
[----:B------:R-:W-:Y:S01]  /*27b0*/  STSM.16.M88.4 [R0], R48 ;  /* 0x0000003000007844 */ /* 0x000fe20000000200 */
[----:B------:R-:W-:Y:S02]  /*27c0*/  F2FP.F16.F32.PACK_AB R82, R85, R84 ;  /* 0x000000545552723e */ /* 0x000fe400000000ff */
[----:B------:R-:W-:Y:S02]  /*27d0*/  F2FP.F16.F32.PACK_AB R83, R87, R86 ;  /* 0x000000565753723e */ /* 0x000fe400000000ff */
[----:B------:R-:W-:Y:S02]  /*27e0*/  F2FP.F16.F32.PACK_AB R113, R115, R114 ;  /* 0x000000727371723e */ /* 0x000fe400000000ff */
[----:B------:R-:W-:Y:S01]  /*27f0*/  F2FP.F16.F32.PACK_AB R144, R145, R144 ;  /* 0x000000909190723e */ /* 0x000fe200000000ff */
[----:B------:R-:W-:Y:S01]  /*2800*/  STSM.16.M88.4 [R0+0x2000], R80 ;  /* 0x0020005000007844 */ /* 0x000fe20000000200 */
[----:B------:R-:W-:-:S02]  /*2810*/  F2FP.F16.F32.PACK_AB R114, R117, R116 ;  /* 0x000000747572723e */ /* 0x000fc400000000ff */
[----:B------:R-:W-:Y:S02]  /*2820*/  F2FP.F16.F32.PACK_AB R115, R119, R118 ;  /* 0x000000767773723e */ /* 0x000fe400000000ff */
[----:B------:R-:W-:Y:S02]  /*2830*/  F2FP.F16.F32.PACK_AB R145, R147, R146 ;  /* 0x000000929391723e */ /* 0x000fe400000000ff */
[----:B------:R-:W-:Y:S01]  /*2840*/  F2FP.F16.F32.PACK_AB R146, R149, R148 ;  /* 0x000000949592723e */ /* 0x000fe200000000ff */
[----:B------:R-:W-:Y:S01]  /*2850*/  STSM.16.M88.4 [R0+0x4000], R112 ;  /* 0x0040007000007844 */ /* 0x000fe20000000200 */
[----:B------:R-:W-:-:S05]  /*2860*/  F2FP.F16.F32.PACK_AB R147, R151, R150 ;  /* 0x000000969793723e */ /* 0x000fca00000000ff */
[----:B------:R-:W-:Y:S01]  /*2870*/  STSM.16.M88.4 [R0+0x6000], R144 ;  /* 0x0060009000007844 */ /* 0x000fe20000000200 */
[----:B------:R1:W-:Y:S06]  /*2880*/  MEMBAR.ALL.CTA ;  /* 0x0000000000007992 */ /* 0x0003ec0000008000 */
[----:B-1----:R-:W1:Y:S02]  /*2890*/  FENCE.VIEW.ASYNC.S ;  /* 0x00000000000073c6 */ /* 0x002e640000000000 */
[----:B-1----:R-:W-:Y:S06]  /*28a0*/  BAR.SYNC.DEFER_BLOCKING 0x0 ;  /* 0x0000000000007b1d */ /* 0x002fec0000010000 */
[----:B------:R1:W-:Y:S01]  /*28b0*/  UTMASTG.2D [UR8], [UR26] ;  /* 0x000000081a0073b5 */ /* 0x0003e20008008000 */
[----:B------:R0:W-:Y:S01]  /*28c0*/  UTMACMDFLUSH ;  /* 0x00000000000079b7 */ /* 0x0001e20000000000 */
[----:B------:R-:W-:-:S04]  /*28d0*/  DEPBAR.LE SB0, 0x0 ;  /* 0x000080000000791a */ /* 0x000fc80000000000 */
[----:B------:R-:W-:Y:S06]  /*28e0*/  BAR.SYNC.DEFER_BLOCKING 0x0 ;  /* 0x0000000000007b1d */ /* 0x000fec0000010000 */
[----:B-1-3--:R-:W-:Y:S05]  /*28f0*/  EXIT ;  /* 0x000000000000794d */ /* 0x00afea0003800000 */
.L_x_48:
[----:B------:R-:W1:Y:S02]  /*2900*/  SYNCS.PHASECHK.TRANS64.TRYWAIT P0, [UR31+0x3c000], R2 ;  /* 0x03c00002ff0075a7 */ /* 0x000e64000800015f */
[----:B-1----:R-:W-:Y:S05]  /*2910*/  @!P0 BRA `(.L_x_48) ;  /* 0xfffffffc00f88947 */ /* 0x002fea000383ffff */
[----:B------:R-:W-:Y:S05]  /*2920*/  BRA `(.L_x_50) ;  /* 0xfffffff400807947 */ /* 0x000fea000383ffff */
.L_x_51:
[----:B------:R-:W-:-:S00]  /*2930*/  BRA `(.L_x_51) ;  /* 0xfffffffc00fc7947 */ /* 0x000fc0000383ffff */
[----:B------:R-:W-:-:S00]  /*2940*/  NOP ;  /* 0x0000000000007918 */ /* 0x000fc00000000000 */
        /* <DEDUP_REMOVED lines=11> */
.L_x_52:


//--------------------- .nv.shared.gluon_wgmma    --------------------------
	.section	.nv.shared.gluon_wgmma,"aw",@nobits
	.sectionflags	@""
	.align	16
	.zero		1024


//--------------------- .nv.shared.reserved.0     --------------------------
	.section	.nv.shared.reserved.0,"aw",@nobits
	.weak		__nv_reservedSMEM_offset_0_alias
	.size		__nv_reservedSMEM_offset_0_alias, 0, 0
	.other		__nv_reservedSMEM_offset_0_alias,@"STO_CUDA_RESERVED_SHARED STV_DEFAULT"
__nv_reservedSMEM_offset_0_alias:
	.zero		0


//--------------------- .nv.constant0.gluon_wgmma --------------------------
	.section	.nv.constant0.gluon_wgmma,"a",@progbits
	.sectionflags	@""
	.align	4
.nv.constant0.gluon_wgmma:
	.zero		608


//--------------------- SYMBOLS --------------------------

	.type		.nv.reservedSmem.offset0,@object
	.size		.nv.reservedSmem.offset0,0x4
